	.headerflags	@"EF_CUDA_TEXMODE_UNIFIED EF_CUDA_64BIT_ADDRESS EF_CUDA_ACCELERATORS EF_CUDA_SM90 EF_CUDA_VIRTUAL_SM(EF_CUDA_SM90)"
	.elftype	@"ET_EXEC"


//--------------------- .nv.info                  --------------------------
	.section	.nv.info,"",@"SHT_CUDA_INFO"
	.align	4


	//----- nvinfo : EIATTR_REGCOUNT
	.align		4
        /*0000*/ 	.byte	0x04, 0x2f
        /*0002*/ 	.short	(.L_3 - .L_2)
	.align		4
.L_2:
        /*0004*/ 	.word	index@(triton_poi_fused_cat_4)
        /*0008*/ 	.word	0x00000068


	//----- nvinfo : EIATTR_MIN_STACK_SIZE
	.align		4
.L_3:
        /*000c*/ 	.byte	0x04, 0x12
        /*000e*/ 	.short	(.L_5 - .L_4)
	.align		4
.L_4:
        /*0010*/ 	.word	index@(triton_poi_fused_cat_4)
        /*0014*/ 	.word	0x00000000


	//----- nvinfo : EIATTR_FRAME_SIZE
	.align		4
.L_5:
        /*0018*/ 	.byte	0x04, 0x11
        /*001a*/ 	.short	(.L_7 - .L_6)
	.align		4
.L_6:
        /*001c*/ 	.word	index@(triton_poi_fused_cat_4)
        /*0020*/ 	.word	0x00000000


	//----- nvinfo : EIATTR_MIN_STACK_SIZE
	.align		4
.L_7:
        /*0024*/ 	.byte	0x04, 0x12
        /*0026*/ 	.short	(.L_9 - .L_8)
	.align		4
.L_8:
        /*0028*/ 	.word	index@(triton_poi_fused_cat_4)
        /*002c*/ 	.word	0x00000000
.L_9:


//--------------------- .nv.info.triton_poi_fused_cat_4 --------------------------
	.section	.nv.info.triton_poi_fused_cat_4,"",@"SHT_CUDA_INFO"
	.sectionflags	@""
	.align	4


	//----- nvinfo : EIATTR_CUDA_API_VERSION
	.align		4
        /*0000*/ 	.byte	0x04, 0x37
        /*0002*/ 	.short	(.L_11 - .L_10)
.L_10:
        /*0004*/ 	.word	0x0000007c


	//----- nvinfo : EIATTR_KPARAM_INFO
	.align		4
.L_11:
        /*0008*/ 	.byte	0x04, 0x17
        /*000a*/ 	.short	(.L_13 - .L_12)
.L_12:
        /*000c*/ 	.word	0x00000000
        /*0010*/ 	.short	0x000b
        /*0012*/ 	.short	0x0058
        /*0014*/ 	.byte	0x00, 0xf0, 0x11, 0x00


	//----- nvinfo : EIATTR_KPARAM_INFO
	.align		4
.L_13:
        /*0018*/ 	.byte	0x04, 0x17
        /*001a*/ 	.short	(.L_15 - .L_14)
.L_14:
        /*001c*/ 	.word	0x00000000
        /*0020*/ 	.short	0x000a
        /*0022*/ 	.short	0x0050
        /*0024*/ 	.byte	0x00, 0xf4, 0x21, 0x00


	//----- nvinfo : EIATTR_KPARAM_INFO
	.align		4
.L_15:
        /*0028*/ 	.byte	0x04, 0x17
        /*002a*/ 	.short	(.L_17 - .L_16)
.L_16:
        /*002c*/ 	.word	0x00000000
        /*0030*/ 	.short	0x0009
        /*0032*/ 	.short	0x0048
        /*0034*/ 	.byte	0x00, 0xf4, 0x21, 0x00


	//----- nvinfo : EIATTR_KPARAM_INFO
	.align		4
.L_17:
        /*0038*/ 	.byte	0x04, 0x17
        /*003a*/ 	.short	(.L_19 - .L_18)
.L_18:
        /*003c*/ 	.word	0x00000000
        /*0040*/ 	.short	0x0008
        /*0042*/ 	.short	0x0040
        /*0044*/ 	.byte	0x00, 0xf4, 0x21, 0x00


	//----- nvinfo : EIATTR_KPARAM_INFO
	.align		4
.L_19:
        /*0048*/ 	.byte	0x04, 0x17
        /*004a*/ 	.short	(.L_21 - .L_20)
.L_20:
        /*004c*/ 	.word	0x00000000
        /*0050*/ 	.short	0x0007
        /*0052*/ 	.short	0x0038
        /*0054*/ 	.byte	0x00, 0xf4, 0x21, 0x00


	//----- nvinfo : EIATTR_KPARAM_INFO
	.align		4
.L_21:
        /*0058*/ 	.byte	0x04, 0x17
        /*005a*/ 	.short	(.L_23 - .L_22)
.L_22:
        /*005c*/ 	.word	0x00000000
        /*0060*/ 	.short	0x0006
        /*0062*/ 	.short	0x0030
        /*0064*/ 	.byte	0x00, 0xf4, 0x21, 0x00


	//----- nvinfo : EIATTR_KPARAM_INFO
	.align		4
.L_23:
        /*0068*/ 	.byte	0x04, 0x17
        /*006a*/ 	.short	(.L_25 - .L_24)
.L_24:
        /*006c*/ 	.word	0x00000000
        /*0070*/ 	.short	0x0005
        /*0072*/ 	.short	0x0028
        /*0074*/ 	.byte	0x00, 0xf4, 0x21, 0x00


	//----- nvinfo : EIATTR_KPARAM_INFO
	.align		4
.L_25:
        /*0078*/ 	.byte	0x04, 0x17
        /*007a*/ 	.short	(.L_27 - .L_26)
.L_26:
        /*007c*/ 	.word	0x00000000
        /*0080*/ 	.short	0x0004
        /*0082*/ 	.short	0x0020
        /*0084*/ 	.byte	0x00, 0xf4, 0x21, 0x00


	//----- nvinfo : EIATTR_KPARAM_INFO
	.align		4
.L_27:
        /*0088*/ 	.byte	0x04, 0x17
        /*008a*/ 	.short	(.L_29 - .L_28)
.L_28:
        /*008c*/ 	.word	0x00000000
        /*0090*/ 	.short	0x0003
        /*0092*/ 	.short	0x0018
        /*0094*/ 	.byte	0x00, 0xf4, 0x21, 0x00


	//----- nvinfo : EIATTR_KPARAM_INFO
	.align		4
.L_29:
        /*0098*/ 	.byte	0x04, 0x17
        /*009a*/ 	.short	(.L_31 - .L_30)
.L_30:
        /*009c*/ 	.word	0x00000000
        /*00a0*/ 	.short	0x0002
        /*00a2*/ 	.short	0x0010
        /*00a4*/ 	.byte	0x00, 0xf4, 0x21, 0x00


	//----- nvinfo : EIATTR_KPARAM_INFO
	.align		4
.L_31:
        /*00a8*/ 	.byte	0x04, 0x17
        /*00aa*/ 	.short	(.L_33 - .L_32)
.L_32:
        /*00ac*/ 	.word	0x00000000
        /*00b0*/ 	.short	0x0001
        /*00b2*/ 	.short	0x0008
        /*00b4*/ 	.byte	0x00, 0xf4, 0x21, 0x00


	//----- nvinfo : EIATTR_KPARAM_INFO
	.align		4
.L_33:
        /*00b8*/ 	.byte	0x04, 0x17
        /*00ba*/ 	.short	(.L_35 - .L_34)
.L_34:
        /*00bc*/ 	.word	0x00000000
        /*00c0*/ 	.short	0x0000
        /*00c2*/ 	.short	0x0000
        /*00c4*/ 	.byte	0x00, 0xf4, 0x21, 0x00


	//----- nvinfo : EIATTR_SPARSE_MMA_MASK
	.align		4
.L_35:
        /*00c8*/ 	.byte	0x03, 0x50
        /*00ca*/ 	.short	0x0000


	//----- nvinfo : EIATTR_MAXREG_COUNT
	.align		4
        /*00cc*/ 	.byte	0x03, 0x1b
        /*00ce*/ 	.short	0x00ff


	//----- nvinfo : EIATTR_EXIT_INSTR_OFFSETS
	.align		4
        /*00d0*/ 	.byte	0x04, 0x1c
        /*00d2*/ 	.short	(.L_37 - .L_36)


	//   ....[0]....
.L_36:
        /*00d4*/ 	.word	0x000028c0


	//   ....[1]....
        /*00d8*/ 	.word	0x000028e0


	//----- nvinfo : EIATTR_REQNTID
	.align		4
.L_37:
        /*00dc*/ 	.byte	0x04, 0x10
        /*00de*/ 	.short	(.L_39 - .L_38)
.L_38:
        /*00e0*/ 	.word	0x00000080
        /*00e4*/ 	.word	0x00000001
        /*00e8*/ 	.word	0x00000001


	//----- nvinfo : EIATTR_CBANK_PARAM_SIZE
	.align		4
.L_39:
        /*00ec*/ 	.byte	0x03, 0x19
        /*00ee*/ 	.short	0x005c


	//----- nvinfo : EIATTR_PARAM_CBANK
	.align		4
        /*00f0*/ 	.byte	0x04, 0x0a
        /*00f2*/ 	.short	(.L_41 - .L_40)
	.align		4
.L_40:
        /*00f4*/ 	.word	index@(.nv.constant0.triton_poi_fused_cat_4)
        /*00f8*/ 	.short	0x0210
        /*00fa*/ 	.short	0x005c


	//----- nvinfo : EIATTR_SW_WAR
	.align		4
.L_41:
        /*00fc*/ 	.byte	0x04, 0x36
        /*00fe*/ 	.short	(.L_43 - .L_42)
.L_42:
        /*0100*/ 	.word	0x00000008
.L_43:


//--------------------- .nv.callgraph             --------------------------
	.section	.nv.callgraph,"",@"SHT_CUDA_CALLGRAPH"
	.align	4
	.sectionentsize	8
	.align		4
        /*0000*/ 	.word	0x00000000
	.align		4
        /*0004*/ 	.word	0xffffffff
	.align		4
        /*0008*/ 	.word	0x00000000
	.align		4
        /*000c*/ 	.word	0xfffffffe
	.align		4
        /*0010*/ 	.word	0x00000000
	.align		4
        /*0014*/ 	.word	0xfffffffd
	.align		4
        /*0018*/ 	.word	0x00000000
	.align		4
        /*001c*/ 	.word	0xfffffffc


//--------------------- .nv.constant4             --------------------------
	.section	.nv.constant4,"a",@progbits
	.align	8
	.align		8
.nv.constant4:
        /*0000*/ 	.dword	_$_str
	.align		8
        /*0008*/ 	.dword	_$_str_$_2


//--------------------- .text.triton_poi_fused_cat_4 --------------------------
	.section	.text.triton_poi_fused_cat_4,"ax",@progbits
	.align	128
        .global         triton_poi_fused_cat_4
        .type           triton_poi_fused_cat_4,@function
        .size           triton_poi_fused_cat_4,(.L_x_1 - triton_poi_fused_cat_4)
        .other          triton_poi_fused_cat_4,@"STO_CUDA_ENTRY STV_DEFAULT"
triton_poi_fused_cat_4:
.text.triton_poi_fused_cat_4:
[----:B------:R-:W0:Y:S01]  /*0000*/  LDC R1, c[0x0][0x28] ;  /* 0x00000a00ff017b82 */ /* 0x000e220000000800 */
[----:B------:R-:W1:Y:S01]  /*0010*/  S2R R0, SR_TID.X ;  /* 0x0000000000007919 */ /* 0x000e620000002100 */
[----:B------:R-:W-:-:S06]  /*0020*/  IMAD.MOV.U32 R44, RZ, RZ, RZ ;  /* 0x000000ffff2c7224 */ /* 0x000fcc00078e00ff */
[----:B------:R-:W2:Y:S01]  /*0030*/  LDC.64 R40, c[0x0][0x248] ;  /* 0x00009200ff287b82 */ /* 0x000ea20000000a00 */
[----:B------:R-:W-:Y:S01]  /*0040*/  IMAD.MOV.U32 R4, RZ, RZ, RZ ;  /* 0x000000ffff047224 */ /* 0x000fe200078e00ff */
[----:B------:R-:W3:Y:S01]  /*0050*/  S2R R45, SR_CTAID.X ;  /* 0x00000000002d7919 */ /* 0x000ee20000002500 */
[----:B------:R-:W-:Y:S01]  /*0060*/  IMAD.MOV.U32 R12, RZ, RZ, RZ ;  /* 0x000000ffff0c7224 */ /* 0x000fe200078e00ff */
[----:B------:R-:W-:Y:S01]  /*0070*/  ULDC.64 UR4, c[0x0][0x208] ;  /* 0x0000820000047ab9 */ /* 0x000fe20000000a00 */
[----:B------:R-:W-:Y:S02]  /*0080*/  IMAD.MOV.U32 R8, RZ, RZ, RZ ;  /* 0x000000ffff087224 */ /* 0x000fe400078e00ff */
[----:B------:R-:W-:Y:S02]  /*0090*/  IMAD.MOV.U32 R6, RZ, RZ, RZ ;  /* 0x000000ffff067224 */ /* 0x000fe400078e00ff */
[----:B------:R-:W-:Y:S02]  /*00a0*/  IMAD.MOV.U32 R10, RZ, RZ, RZ ;  /* 0x000000ffff0a7224 */ /* 0x000fe400078e00ff */
[----:B------:R-:W-:-:S02]  /*00b0*/  IMAD.MOV.U32 R14, RZ, RZ, RZ ;  /* 0x000000ffff0e7224 */ /* 0x000fc400078e00ff */
[----:B------:R-:W-:Y:S02]  /*00c0*/  IMAD.MOV.U32 R79, RZ, RZ, RZ ;  /* 0x000000ffff4f7224 */ /* 0x000fe400078e00ff */
[----:B------:R-:W-:Y:S02]  /*00d0*/  IMAD.MOV.U32 R83, RZ, RZ, RZ ;  /* 0x000000ffff537224 */ /* 0x000fe400078e00ff */
[----:B------:R-:W-:Y:S02]  /*00e0*/  IMAD.MOV.U32 R77, RZ, RZ, RZ ;  /* 0x000000ffff4d7224 */ /* 0x000fe400078e00ff */
[----:B------:R-:W-:Y:S01]  /*00f0*/  IMAD.MOV.U32 R84, RZ, RZ, RZ ;  /* 0x000000ffff547224 */ /* 0x000fe200078e00ff */
[----:B------:R-:W-:Y:S02]  /*0100*/  CS2R R68, SRZ ;  /* 0x0000000000447805 */ /* 0x000fe4000001ff00 */
[----:B------:R-:W-:Y:S01]  /*0110*/  CS2R R66, SRZ ;  /* 0x0000000000427805 */ /* 0x000fe2000001ff00 */
[----:B------:R-:W-:Y:S01]  /*0120*/  IMAD.MOV.U32 R50, RZ, RZ, RZ ;  /* 0x000000ffff327224 */ /* 0x000fe200078e00ff */
[----:B------:R-:W-:-:S02]  /*0130*/  CS2R R64, SRZ ;  /* 0x0000000000407805 */ /* 0x000fc4000001ff00 */
[----:B------:R-:W-:Y:S01]  /*0140*/  CS2R R58, SRZ ;  /* 0x00000000003a7805 */ /* 0x000fe2000001ff00 */
[----:B------:R-:W-:Y:S01]  /*0150*/  IMAD.MOV.U32 R63, RZ, RZ, RZ ;  /* 0x000000ffff3f7224 */ /* 0x000fe200078e00ff */
[----:B------:R-:W-:Y:S01]  /*0160*/  ULDC.64 UR6, c[0x0][0x238] ;  /* 0x00008e0000067ab9 */ /* 0x000fe20000000a00 */
[----:B------:R-:W-:Y:S01]  /*0170*/  IMAD.MOV.U32 R61, RZ, RZ, RZ ;  /* 0x000000ffff3d7224 */ /* 0x000fe200078e00ff */
[----:B------:R-:W-:Y:S01]  /*0180*/  CS2R R54, SRZ ;  /* 0x0000000000367805 */ /* 0x000fe2000001ff00 */
[----:B------:R-:W-:Y:S01]  /*0190*/  IMAD.MOV.U32 R80, RZ, RZ, RZ ;  /* 0x000000ffff507224 */ /* 0x000fe200078e00ff */
[----:B------:R-:W-:Y:S01]  /*01a0*/  CS2R R70, SRZ ;  /* 0x0000000000467805 */ /* 0x000fe2000001ff00 */
[----:B-1----:R-:W-:Y:S01]  /*01b0*/  IMAD.SHL.U32 R0, R0, 0x4, RZ ;  /* 0x0000000400007824 */ /* 0x002fe200078e00ff */
[----:B------:R-:W1:Y:S04]  /*01c0*/  LDC.64 R88, c[0x0][0x240] ;  /* 0x00009000ff587b82 */ /* 0x000e680000000a00 */
[----:B------:R-:W-:-:S05]  /*01d0*/  LOP3.LUT R0, R0, 0x1fc, RZ, 0xc0, !PT ;  /* 0x000001fc00007812 */ /* 0x000fca00078ec0ff */
[----:B---3--:R-:W-:-:S04]  /*01e0*/  IMAD R45, R45, 0x400, R0 ;  /* 0x000004002d2d7824 */ /* 0x008fc800078e0200 */
[C---:B------:R-:W-:Y:S02]  /*01f0*/  VIADD R5, R45.reuse, 0x1 ;  /* 0x000000012d057836 */ /* 0x040fe40000000000 */
[----:B------:R-:W-:-:S04]  /*0200*/  IMAD.HI R0, R45, -0x779bd671, R44 ;  /* 0x8864298f2d007827 */ /* 0x000fc800078e022c */
[----:B------:R-:W-:Y:S01]  /*0210*/  IMAD.HI R2, R45, 0x2d76b885, RZ ;  /* 0x2d76b8852d027827 */ /* 0x000fe200078e02ff */
[----:B------:R-:W-:-:S03]  /*0220*/  SHF.R.U32.HI R17, RZ, 0x1f, R0 ;  /* 0x0000001fff117819 */ /* 0x000fc60000011600 */
[----:B------:R-:W-:Y:S01]  /*0230*/  IMAD.HI R4, R5, -0x779bd671, R4 ;  /* 0x8864298f05047827 */ /* 0x000fe200078e0204 */
[----:B------:R-:W-:Y:S02]  /*0240*/  SHF.R.U32.HI R3, RZ, 0x1f, R2 ;  /* 0x0000001fff037819 */ /* 0x000fe40000011602 */
[----:B------:R-:W-:Y:S01]  /*0250*/  LEA.HI.SX32 R17, R0, R17, 0x15 ;  /* 0x0000001100117211 */ /* 0x000fe200078faaff */
[C---:B------:R-:W-:Y:S01]  /*0260*/  VIADD R13, R45.reuse, 0x201 ;  /* 0x000002012d0d7836 */ /* 0x040fe20000000000 */
[----:B------:R-:W-:Y:S01]  /*0270*/  SHF.R.U32.HI R19, RZ, 0x1f, R4 ;  /* 0x0000001fff137819 */ /* 0x000fe20000011604 */
[C---:B------:R-:W-:Y:S01]  /*0280*/  VIADD R9, R45.reuse, 0x200 ;  /* 0x000002002d097836 */ /* 0x040fe20000000000 */
[----:B------:R-:W-:Y:S01]  /*0290*/  LEA.HI.SX32 R18, R2, R3, 0xf ;  /* 0x0000000302127211 */ /* 0x000fe200078f7aff */
[----:B------:R-:W-:Y:S01]  /*02a0*/  VIADD R3, R45, 0x203 ;  /* 0x000002032d037836 */ /* 0x000fe20000000000 */
[----:B------:R-:W-:Y:S01]  /*02b0*/  LEA.HI.SX32 R4, R4, R19, 0x15 ;  /* 0x0000001304047211 */ /* 0x000fe200078faaff */
[----:B------:R-:W-:-:S04]  /*02c0*/  IMAD.HI R12, R13, -0x779bd671, R12 ;  /* 0x8864298f0d0c7827 */ /* 0x000fc800078e020c */
[----:B------:R-:W-:Y:S01]  /*02d0*/  IMAD.MOV.U32 R2, RZ, RZ, RZ ;  /* 0x000000ffff027224 */ /* 0x000fe200078e00ff */
[----:B------:R-:W-:Y:S01]  /*02e0*/  SHF.R.U32.HI R19, RZ, 0x1f, R12 ;  /* 0x0000001fff137819 */ /* 0x000fe2000001160c */
[----:B------:R-:W-:-:S03]  /*02f0*/  IMAD.HI R0, R17, 0x2aaaaaab, RZ ;  /* 0x2aaaaaab11007827 */ /* 0x000fc600078e02ff */
[----:B------:R-:W-:Y:S01]  /*0300*/  LEA.HI.SX32 R12, R12, R19, 0x15 ;  /* 0x000000130c0c7211 */ /* 0x000fe200078faaff */
[----:B------:R-:W-:-:S04]  /*0310*/  IMAD.HI R16, R3, -0x779bd671, R2 ;  /* 0x8864298f03107827 */ /* 0x000fc800078e0202 */
[----:B------:R-:W-:Y:S01]  /*0320*/  IMAD.HI R2, R9, -0x779bd671, R8 ;  /* 0x8864298f09027827 */ /* 0x000fe200078e0208 */
[----:B------:R-:W-:-:S03]  /*0330*/  SHF.R.U32.HI R27, RZ, 0x1f, R16 ;  /* 0x0000001fff1b7819 */ /* 0x000fc60000011610 */
[----:B------:R-:W-:Y:S01]  /*0340*/  IMAD.HI R20, R9, 0x2d76b885, RZ ;  /* 0x2d76b88509147827 */ /* 0x000fe200078e02ff */
[----:B------:R-:W-:Y:S02]  /*0350*/  SHF.R.U32.HI R19, RZ, 0x1f, R2 ;  /* 0x0000001fff137819 */ /* 0x000fe40000011602 */
[----:B------:R-:W-:Y:S01]  /*0360*/  LEA.HI.SX32 R27, R16, R27, 0x15 ;  /* 0x0000001b101b7211 */ /* 0x000fe200078faaff */
[----:B------:R-:W-:Y:S01]  /*0370*/  IMAD R62, R4, -0xf04, R5 ;  /* 0xfffff0fc043e7824 */ /* 0x000fe200078e0205 */
[----:B------:R-:W-:Y:S01]  /*0380*/  SHF.R.U32.HI R5, RZ, 0x1f, R0 ;  /* 0x0000001fff057819 */ /* 0x000fe20000011600 */
[C---:B------:R-:W-:Y:S01]  /*0390*/  VIADD R7, R45.reuse, 0x2 ;  /* 0x000000022d077836 */ /* 0x040fe20000000000 */
[----:B------:R-:W-:Y:S01]  /*03a0*/  SHF.R.U32.HI R21, RZ, 0x1f, R20 ;  /* 0x0000001fff157819 */ /* 0x000fe20000011614 */
[----:B------:R-:W-:Y:S01]  /*03b0*/  VIADD R11, R45, 0x3 ;  /* 0x000000032d0b7836 */ /* 0x000fe20000000000 */
[----:B------:R-:W-:Y:S01]  /*03c0*/  LEA.HI R0, R0, R5, RZ, 0x1b ;  /* 0x0000000500007211 */ /* 0x000fe200078fd8ff */
[----:B------:R-:W-:Y:S01]  /*03d0*/  IMAD.HI R6, R7, -0x779bd671, R6 ;  /* 0x8864298f07067827 */ /* 0x000fe200078e0206 */
[----:B------:R-:W-:Y:S01]  /*03e0*/  LEA.HI.SX32 R19, R2, R19, 0x15 ;  /* 0x0000001302137211 */ /* 0x000fe200078faaff */
[----:B------:R-:W3:Y:S01]  /*03f0*/  LDC.64 R4, c[0x0][0x210] ;  /* 0x00008400ff047b82 */ /* 0x000ee20000000a00 */
[----:B------:R-:W-:Y:S01]  /*0400*/  LEA.HI.SX32 R20, R20, R21, 0xf ;  /* 0x0000001514147211 */ /* 0x000fe200078f7aff */
[----:B------:R-:W-:Y:S01]  /*0410*/  IMAD.HI R10, R11, -0x779bd671, R10 ;  /* 0x8864298f0b0a7827 */ /* 0x000fe200078e020a */
[----:B------:R-:W-:-:S03]  /*0420*/  SHF.R.U32.HI R21, RZ, 0x1f, R6 ;  /* 0x0000001fff157819 */ /* 0x000fc60000011606 */
[----:B------:R-:W-:Y:S01]  /*0430*/  IMAD.HI R2, R19, 0x2aaaaaab, RZ ;  /* 0x2aaaaaab13027827 */ /* 0x000fe200078e02ff */
[----:B------:R-:W-:Y:S02]  /*0440*/  LEA.HI.SX32 R21, R6, R21, 0x15 ;  /* 0x0000001506157211 */ /* 0x000fe400078faaff */
[----:B------:R-:W-:Y:S01]  /*0450*/  SHF.R.U32.HI R23, RZ, 0x1f, R10 ;  /* 0x0000001fff177819 */ /* 0x000fe2000001160a */
[----:B------:R-:W-:Y:S02]  /*0460*/  VIADD R15, R45, 0x202 ;  /* 0x000002022d0f7836 */ /* 0x000fe40000000000 */
[----:B------:R-:W-:Y:S01]  /*0470*/  IMAD R33, R0, -0xc0, R17 ;  /* 0xffffff4000217824 */ /* 0x000fe200078e0211 */
[----:B------:R-:W-:Y:S01]  /*0480*/  LEA.HI.SX32 R23, R10, R23, 0x15 ;  /* 0x000000170a177211 */ /* 0x000fe200078faaff */
[----:B------:R-:W-:Y:S02]  /*0490*/  IMAD R12, R12, -0xf04, R13 ;  /* 0xfffff0fc0c0c7824 */ /* 0x000fe400078e020d */
[----:B------:R-:W-:Y:S01]  /*04a0*/  IMAD R27, R27, -0xf04, R3 ;  /* 0xfffff0fc1b1b7824 */ /* 0x000fe200078e0203 */
[----:B------:R-:W-:Y:S01]  /*04b0*/  SHF.R.U32.HI R3, RZ, 0x1f, R2 ;  /* 0x0000001fff037819 */ /* 0x000fe20000011602 */
[----:B------:R-:W-:Y:S01]  /*04c0*/  IMAD R20, R20, 0x5a180, RZ ;  /* 0x0005a18014147824 */ /* 0x000fe200078e02ff */
[----:B------:R-:W-:Y:S01]  /*04d0*/  ISETP.GE.AND P2, PT, R33, 0x60, PT ;  /* 0x000000602100780c */ /* 0x000fe20003f46270 */
[----:B------:R-:W-:-:S03]  /*04e0*/  IMAD.HI R14, R15, -0x779bd671, R14 ;  /* 0x8864298f0f0e7827 */ /* 0x000fc600078e020e */
[----:B------:R-:W-:Y:S01]  /*04f0*/  ISETP.LT.AND P4, PT, R45, 0x2d0c00, !P2 ;  /* 0x002d0c002d00780c */ /* 0x000fe20005781270 */
[----:B------:R-:W-:Y:S01]  /*0500*/  IMAD R21, R21, -0xf04, R7 ;  /* 0xfffff0fc15157824 */ /* 0x000fe200078e0207 */
[----:B------:R-:W-:Y:S01]  /*0510*/  SHF.R.U32.HI R25, RZ, 0x1f, R14 ;  /* 0x0000001fff197819 */ /* 0x000fe2000001160e */
[----:B------:R-:W-:Y:S01]  /*0520*/  IMAD R18, R18, 0x5a180, RZ ;  /* 0x0005a18012127824 */ /* 0x000fe200078e02ff */
[----:B------:R-:W-:Y:S01]  /*0530*/  P2R R34, PR, RZ, 0x4 ;  /* 0x00000004ff227803 */ /* 0x000fe20000000000 */
[----:B------:R-:W-:Y:S01]  /*0540*/  IMAD R44, R12, 0x60, R20 ;  /* 0x000000600c2c7824 */ /* 0x000fe200078e0214 */
[----:B------:R-:W-:Y:S01]  /*0550*/  LEA.HI R12, R2, R3, RZ, 0x1b ;  /* 0x00000003020c7211 */ /* 0x000fe200078fd8ff */
[----:B------:R-:W-:Y:S01]  /*0560*/  IMAD R60, R21, 0x60, R18 ;  /* 0x00000060153c7824 */ /* 0x000fe200078e0212 */
[----:B------:R-:W-:Y:S01]  /*0570*/  LEA.HI.SX32 R25, R14, R25, 0x15 ;  /* 0x000000190e197211 */ /* 0x000fe200078faaff */
[----:B------:R-:W-:Y:S02]  /*0580*/  IMAD R23, R23, -0xf04, R11 ;  /* 0xfffff0fc17177824 */ /* 0x000fe400078e020b */
[----:B------:R-:W-:-:S02]  /*0590*/  IMAD R49, R12, -0xc0, R19 ;  /* 0xffffff400c317824 */ /* 0x000fc400078e0213 */
[----:B------:R-:W-:Y:S02]  /*05a0*/  IMAD.IADD R11, R33, 0x1, R60 ;  /* 0x00000001210b7824 */ /* 0x000fe400078e023c */
[----:B------:R-:W-:Y:S01]  /*05b0*/  IMAD R56, R23, 0x60, R18 ;  /* 0x0000006017387824 */ /* 0x000fe200078e0212 */
[----:B------:R-:W-:Y:S01]  /*05c0*/  CS2R R22, SRZ ;  /* 0x0000000000167805 */ /* 0x000fe2000001ff00 */
[----:B------:R-:W-:Y:S01]  /*05d0*/  IMAD R25, R25, -0xf04, R15 ;  /* 0xfffff0fc19197824 */ /* 0x000fe200078e020f */
[----:B------:R-:W-:Y:S01]  /*05e0*/  ISETP.GE.AND P0, PT, R49, 0x60, PT ;  /* 0x000000603100780c */ /* 0x000fe20003f06270 */
[----:B---3--:R-:W-:-:S03]  /*05f0*/  IMAD.WIDE R10, R11, 0x4, R4 ;  /* 0x000000040b0a7825 */ /* 0x008fc600078e0204 */
[----:B------:R-:W-:Y:S01]  /*0600*/  ISETP.LT.AND P1, PT, R9, 0x2d0c00, !P0 ;  /* 0x002d0c000900780c */ /* 0x000fe20004721270 */
[----:B------:R-:W-:Y:S01]  /*0610*/  IMAD R30, R25, 0x60, R20 ;  /* 0x00000060191e7824 */ /* 0x000fe200078e0214 */
[----:B------:R3:W4:Y:S01]  /*0620*/  @P4 LDG.E.EL R23, desc[UR4][R10.64] ;  /* 0x000000040a174981 */ /* 0x000722000c2e1900 */
[----:B------:R-:W-:Y:S02]  /*0630*/  IMAD R72, R17, -0xf04, R45 ;  /* 0xfffff0fc11487824 */ /* 0x000fe400078e022d */
[----:B------:R-:W5:Y:S01]  /*0640*/  LDC.64 R16, c[0x0][0x220] ;  /* 0x00008800ff107b82 */ /* 0x000f620000000a00 */
[----:B------:R-:W-:Y:S02]  /*0650*/  IMAD.IADD R29, R49, 0x1, R30 ;  /* 0x00000001311d7824 */ /* 0x000fe400078e021e */
[----:B------:R-:W-:Y:S02]  /*0660*/  IMAD R72, R72, 0x60, R18 ;  /* 0x0000006048487824 */ /* 0x000fe400078e0212 */
[----:B--2---:R-:W-:Y:S01]  /*0670*/  IMAD.WIDE R42, R33, 0x4, R40 ;  /* 0x00000004212a7825 */ /* 0x004fe200078e0228 */
[----:B---3--:R-:W-:-:S02]  /*0680*/  P2R R10, PR, RZ, 0x1 ;  /* 0x00000001ff0a7803 */ /* 0x008fc40000000000 */
[----:B------:R-:W-:Y:S01]  /*0690*/  ISETP.GE.AND P0, PT, R45, 0x2d0c00, PT ;  /* 0x002d0c002d00780c */ /* 0x000fe20003f06270 */
[----:B------:R-:W-:-:S03]  /*06a0*/  IMAD.WIDE R28, R29, 0x4, R4 ;  /* 0x000000041d1c7825 */ /* 0x000fc600078e0204 */
[C---:B------:R-:W-:Y:S01]  /*06b0*/  ISETP.GT.AND P3, PT, R33.reuse, 0x5f, !P0 ;  /* 0x0000005f2100780c */ /* 0x040fe20004764270 */
[----:B------:R-:W-:Y:S01]  /*06c0*/  IMAD.IADD R3, R33, 0x1, R72 ;  /* 0x0000000121037824 */ /* 0x000fe200078e0248 */
[----:B------:R2:W3:Y:S01]  /*06d0*/  @P1 LDG.E.EL R79, desc[UR4][R28.64] ;  /* 0x000000041c4f1981 */ /* 0x0004e2000c2e1900 */
[----:B------:R-:W-:Y:S01]  /*06e0*/  IMAD R0, R27, 0x60, R20 ;  /* 0x000000601b007824 */ /* 0x000fe200078e0214 */
[----:B------:R-:W-:Y:S01]  /*06f0*/  CS2R R26, SRZ ;  /* 0x00000000001a7805 */ /* 0x000fe2000001ff00 */
[----:B------:R-:W-:-:S04]  /*0700*/  IMAD.WIDE R2, R3, 0x4, R4 ;  /* 0x0000000403027825 */ /* 0x000fc800078e0204 */
[C---:B------:R-:W-:Y:S01]  /*0710*/  IMAD.IADD R13, R33.reuse, 0x1, R56 ;  /* 0x00000001210d7824 */ /* 0x040fe200078e0238 */
[----:B------:R1:W3:Y:S01]  /*0720*/  @P4 LDG.E.EL R27, desc[UR4][R2.64] ;  /* 0x00000004021b4981 */ /* 0x0002e2000c2e1900 */
[----:B------:R-:W-:Y:S01]  /*0730*/  IMAD R62, R62, 0x60, R18 ;  /* 0x000000603e3e7824 */ /* 0x000fe200078e0212 */
[----:B--2---:R-:W-:Y:S01]  /*0740*/  CS2R R28, SRZ ;  /* 0x00000000001c7805 */ /* 0x004fe2000001ff00 */
[----:B-----5:R-:W-:-:S04]  /*0750*/  IMAD.WIDE R36, R33, 0x4, R16 ;  /* 0x0000000421247825 */ /* 0x020fc800078e0210 */
[----:B------:R-:W-:Y:S01]  /*0760*/  IMAD R52, R19, -0xf04, R9 ;  /* 0xfffff0fc13347824 */ /* 0x000fe200078e0209 */
[----:B------:R-:W2:Y:S01]  /*0770*/  @P3 LDG.E.EL R28, desc[UR4][R42.64+-0x180] ;  /* 0xfffe80042a1c3981 */ /* 0x000ea2000c2e1900 */
[----:B------:R-:W-:Y:S02]  /*0780*/  IMAD.IADD R7, R33, 0x1, R62 ;  /* 0x0000000121077824 */ /* 0x000fe400078e023e */
[----:B01----:R-:W-:Y:S01]  /*0790*/  IMAD.WIDE R2, R13, 0x4, R4 ;  /* 0x000000040d027825 */ /* 0x003fe200078e0204 */
[----:B------:R-:W5:Y:S01]  /*07a0*/  @P3 LDG.E.EL R29, desc[UR4][R42.64+-0x180] ;  /* 0xfffe80042a1d3981 */ /* 0x000f62000c2e1900 */
[----:B------:R-:W-:Y:S02]  /*07b0*/  CS2R R12, SRZ ;  /* 0x00000000000c7805 */ /* 0x000fe4000001ff00 */
[----:B------:R-:W-:Y:S01]  /*07c0*/  IMAD R52, R52, 0x60, R20 ;  /* 0x0000006034347824 */ /* 0x000fe200078e0214 */
[----:B------:R-:W3:Y:S01]  /*07d0*/  @P4 LDG.E.EL R84, desc[UR4][R2.64] ;  /* 0x0000000402544981 */ /* 0x000ee2000c2e1900 */
[----:B------:R-:W-:-:S03]  /*07e0*/  IMAD.WIDE R6, R7, 0x4, R4 ;  /* 0x0000000407067825 */ /* 0x000fc600078e0204 */
[----:B------:R-:W3:Y:S01]  /*07f0*/  @P4 LDG.E.EL R12, desc[UR4][R36.64] ;  /* 0x00000004240c4981 */ /* 0x000ee2000c2e1900 */
[----:B------:R-:W-:-:S03]  /*0800*/  IMAD.IADD R15, R49, 0x1, R52 ;  /* 0x00000001310f7824 */ /* 0x000fc600078e0234 */
[----:B------:R0:W4:Y:S01]  /*0810*/  @P4 LDG.E.EL R8, desc[UR4][R6.64] ;  /* 0x0000000406084981 */ /* 0x000122000c2e1900 */
[----:B------:R-:W-:Y:S01]  /*0820*/  IMAD.IADD R21, R49, 0x1, R44 ;  /* 0x0000000131157824 */ /* 0x000fe200078e022c */
[----:B------:R-:W-:Y:S01]  /*0830*/  SHF.R.S32.HI R11, RZ, 0x1f, R33 ;  /* 0x0000001fff0b7819 */ /* 0x000fe20000011421 */
[----:B------:R-:W-:Y:S02]  /*0840*/  IMAD.MOV.U32 R57, RZ, RZ, RZ ;  /* 0x000000ffff397224 */ /* 0x000fe400078e00ff */
[----:B------:R-:W-:Y:S02]  /*0850*/  IMAD.MOV.U32 R75, RZ, RZ, RZ ;  /* 0x000000ffff4b7224 */ /* 0x000fe400078e00ff */
[----:B------:R-:W-:Y:S01]  /*0860*/  IMAD.MOV.U32 R48, RZ, RZ, RZ ;  /* 0x000000ffff307224 */ /* 0x000fe200078e00ff */
[----:B------:R-:W-:Y:S01]  /*0870*/  CS2R R24, SRZ ;  /* 0x0000000000187805 */ /* 0x000fe2000001ff00 */
[----:B------:R-:W4:Y:S01]  /*0880*/  @P4 LDG.E.EL R22, desc[UR4][R36.64] ;  /* 0x0000000424164981 */ /* 0x000f22000c2e1900 */
[----:B0-----:R-:W-:-:S02]  /*0890*/  IMAD.WIDE R6, R15, 0x4, R4 ;  /* 0x000000040f067825 */ /* 0x001fc400078e0204 */
[----:B------:R-:W0:Y:S02]  /*08a0*/  LDC.64 R14, c[0x0][0x218] ;  /* 0x00008600ff0e7b82 */ /* 0x000e240000000a00 */
[----:B------:R-:W-:Y:S01]  /*08b0*/  IMAD.IADD R19, R49, 0x1, R0 ;  /* 0x0000000131137824 */ /* 0x000fe200078e0200 */
[----:B------:R1:W4:Y:S01]  /*08c0*/  @P1 LDG.E.EL R83, desc[UR4][R6.64] ;  /* 0x0000000406531981 */ /* 0x000322000c2e1900 */
[----:B------:R-:W-:-:S03]  /*08d0*/  IMAD.WIDE R20, R21, 0x4, R4 ;  /* 0x0000000415147825 */ /* 0x000fc600078e0204 */
[----:B------:R-:W4:Y:S01]  /*08e0*/  @P4 LDG.E.EL R24, desc[UR4][R36.64] ;  /* 0x0000000424184981 */ /* 0x000f22000c2e1900 */
[----:B------:R-:W-:-:S03]  /*08f0*/  IMAD.WIDE R4, R19, 0x4, R4 ;  /* 0x0000000413047825 */ /* 0x000fc600078e0204 */
[----:B------:R-:W4:Y:S01]  /*0900*/  @P1 LDG.E.EL R80, desc[UR4][R20.64] ;  /* 0x0000000414501981 */ /* 0x000f22000c2e1900 */
[----:B-1----:R-:W1:Y:S03]  /*0910*/  LDC.64 R6, c[0x0][0x228] ;  /* 0x00008a00ff067b82 */ /* 0x002e660000000a00 */
[----:B------:R0:W4:Y:S05]  /*0920*/  @P1 LDG.E.EL R77, desc[UR4][R4.64] ;  /* 0x00000004044d1981 */ /* 0x00012a000c2e1900 */
[----:B0-----:R-:W0:Y:S01]  /*0930*/  LDC.64 R4, c[0x0][0x230] ;  /* 0x00008c00ff047b82 */ /* 0x001e220000000a00 */
[----:B------:R-:W-:-:S04]  /*0940*/  IMAD.WIDE R2, R33, 0x4, R14 ;  /* 0x0000000421027825 */ /* 0x000fc800078e020e */
[----:B------:R-:W-:Y:S01]  /*0950*/  IMAD.WIDE R14, R49, 0x4, R14 ;  /* 0x00000004310e7825 */ /* 0x000fe200078e020e */
[----:B------:R-:W4:Y:S04]  /*0960*/  @P4 LDG.E.EL R57, desc[UR4][R2.64] ;  /* 0x0000000402394981 */ /* 0x000f28000c2e1900 */
[----:B------:R-:W4:Y:S04]  /*0970*/  @P1 LDG.E.EL R68, desc[UR4][R14.64] ;  /* 0x000000040e441981 */ /* 0x000f28000c2e1900 */
[----:B------:R-:W4:Y:S04]  /*0980*/  @P1 LDG.E.EL R67, desc[UR4][R14.64] ;  /* 0x000000040e431981 */ /* 0x000f28000c2e1900 */
[----:B------:R-:W4:Y:S04]  /*0990*/  @P1 LDG.E.EL R50, desc[UR4][R14.64] ;  /* 0x000000040e321981 */ /* 0x000f28000c2e1900 */
[----:B------:R0:W4:Y:S01]  /*09a0*/  @P1 LDG.E.EL R64, desc[UR4][R14.64] ;  /* 0x000000040e401981 */ /* 0x000122000c2e1900 */
[----:B-1----:R-:W-:Y:S01]  /*09b0*/  IMAD.WIDE R38, R33, 0x4, R6 ;  /* 0x0000000421267825 */ /* 0x002fe200078e0206 */
[----:B------:R-:W-:-:S02]  /*09c0*/  CS2R R20, SRZ ;  /* 0x0000000000147805 */ /* 0x000fc4000001ff00 */
[----:B------:R-:W4:Y:S01]  /*09d0*/  @P4 LDG.E.EL R55, desc[UR4][R2.64] ;  /* 0x0000000402374981 */ /* 0x000f22000c2e1900 */
[----:B------:R-:W-:-:S03]  /*09e0*/  IMAD.WIDE R6, R49, 0x4, R6 ;  /* 0x0000000431067825 */ /* 0x000fc600078e0206 */
[----:B------:R-:W4:Y:S01]  /*09f0*/  @P4 LDG.E.EL R75, desc[UR4][R2.64] ;  /* 0x00000004024b4981 */ /* 0x000f22000c2e1900 */
[----:B0-----:R-:W-:-:S03]  /*0a00*/  IADD3 R14, P5, R33, R72, RZ ;  /* 0x00000048210e7210 */ /* 0x001fc60007fbe0ff */
[----:B------:R-:W4:Y:S01]  /*0a10*/  @P1 LDG.E.EL R65, desc[UR4][R6.64] ;  /* 0x0000000406411981 */ /* 0x000f22000c2e1900 */
[----:B------:R-:W-:Y:S02]  /*0a20*/  LEA.HI.X.SX32 R15, R72, R11, 0x1, P5 ;  /* 0x0000000b480f7211 */ /* 0x000fe400028f0eff */
[C---:B------:R-:W-:Y:S01]  /*0a30*/  LEA R100, P5, R14.reuse, UR6, 0x2 ;  /* 0x000000060e647c11 */ /* 0x040fe2000f8a10ff */
[----:B------:R-:W4:Y:S03]  /*0a40*/  @P1 LDG.E.EL R63, desc[UR4][R6.64] ;  /* 0x00000004063f1981 */ /* 0x000f26000c2e1900 */
[----:B------:R-:W-:Y:S01]  /*0a50*/  LEA.HI.X R101, R14, UR7, R15, 0x2, P5 ;  /* 0x000000070e657c11 */ /* 0x000fe2000a8f140f */
[----:B------:R-:W4:Y:S04]  /*0a60*/  @P1 LDG.E.EL R61, desc[UR4][R6.64] ;  /* 0x00000004063d1981 */ /* 0x000f28000c2e1900 */
[----:B------:R0:W4:Y:S01]  /*0a70*/  @P1 LDG.E.EL R59, desc[UR4][R6.64] ;  /* 0x00000004063b1981 */ /* 0x000122000c2e1900 */
[----:B------:R-:W-:-:S03]  /*0a80*/  IMAD.WIDE R46, R33, 0x4, R4 ;  /* 0x00000004212e7825 */ /* 0x000fc600078e0204 */
[----:B------:R1:W4:Y:S01]  /*0a90*/  @P4 LDG.E.EL R71, desc[UR4][R2.64] ;  /* 0x0000000402474981 */ /* 0x000322000c2e1900 */
[----:B------:R-:W-:Y:S01]  /*0aa0*/  IMAD.WIDE R4, R49, 0x4, R4 ;  /* 0x0000000431047825 */ /* 0x000fe200078e0204 */
[----:B------:R-:W-:Y:S02]  /*0ab0*/  CS2R R18, SRZ ;  /* 0x0000000000127805 */ /* 0x000fe4000001ff00 */
[----:B------:R-:W4:Y:S01]  /*0ac0*/  @P4 LDG.E.EL R70, desc[UR4][R38.64] ;  /* 0x0000000426464981 */ /* 0x000f22000c2e1900 */
[----:B0-----:R-:W-:-:S03]  /*0ad0*/  IADD3 R6, P5, R33, R62, RZ ;  /* 0x0000003e21067210 */ /* 0x001fc60007fbe0ff */
[----:B------:R-:W4:Y:S01]  /*0ae0*/  @P1 LDG.E.EL R20, desc[UR4][R4.64] ;  /* 0x0000000404141981 */ /* 0x000f22000c2e1900 */
[----:B-1----:R-:W-:Y:S01]  /*0af0*/  IMAD.MOV.U32 R2, RZ, RZ, RZ ;  /* 0x000000ffff027224 */ /* 0x002fe200078e00ff */
[----:B------:R-:W-:Y:S02]  /*0b00*/  LEA.HI.X.SX32 R7, R62, R11, 0x1, P5 ;  /* 0x0000000b3e077211 */ /* 0x000fe400028f0eff */
[----:B------:R-:W4:Y:S01]  /*0b10*/  @P1 LDG.E.EL R48, desc[UR4][R4.64] ;  /* 0x0000000404301981 */ /* 0x000f22000c2e1900 */
[----:B------:R-:W-:-:S03]  /*0b20*/  LEA R98, P5, R6, UR6, 0x2 ;  /* 0x0000000606627c11 */ /* 0x000fc6000f8a10ff */
[----:B------:R-:W4:Y:S01]  /*0b30*/  @P1 LDG.E.EL R2, desc[UR4][R4.64] ;  /* 0x0000000404021981 */ /* 0x000f22000c2e1900 */
[----:B------:R-:W-:-:S03]  /*0b40*/  LEA.HI.X R99, R6, UR7, R7, 0x2, P5 ;  /* 0x0000000706637c11 */ /* 0x000fc6000a8f1407 */
[----:B------:R0:W4:Y:S01]  /*0b50*/  @P1 LDG.E.EL R54, desc[UR4][R4.64] ;  /* 0x0000000404361981 */ /* 0x000122000c2e1900 */
[----:B------:R-:W-:-:S03]  /*0b60*/  IMAD.MOV.U32 R32, RZ, RZ, RZ ;  /* 0x000000ffff207224 */ /* 0x000fc600078e00ff */
[----:B------:R1:W4:Y:S01]  /*0b70*/  @P4 LDG.E.EL R19, desc[UR4][R36.64] ;  /* 0x0000000424134981 */ /* 0x000322000c2e1900 */
[----:B------:R-:W-:-:S03]  /*0b80*/  IMAD.WIDE R16, R49, 0x4, R16 ;  /* 0x0000000431107825 */ /* 0x000fc600078e0210 */
[----:B------:R-:W4:Y:S01]  /*0b90*/  @P4 LDG.E.EL R69, desc[UR4][R38.64] ;  /* 0x0000000426454981 */ /* 0x000f22000c2e1900 */
[----:B0-----:R-:W-:-:S03]  /*0ba0*/  IADD3 R4, P5, R33, R60, RZ ;  /* 0x0000003c21047210 */ /* 0x001fc60007fbe0ff */
[----:B------:R-:W4:Y:S01]  /*0bb0*/  @P1 LDG.E.EL R18, desc[UR4][R16.64] ;  /* 0x0000000410121981 */ /* 0x000f22000c2e1900 */
[-C--:B------:R-:W-:Y:S02]  /*0bc0*/  LEA.HI.X.SX32 R5, R60, R11.reuse, 0x1, P5 ;  /* 0x0000000b3c057211 */ /* 0x080fe400028f0eff */
[C---:B------:R-:W-:Y:S01]  /*0bd0*/  LEA R96, P5, R4.reuse, UR6, 0x2 ;  /* 0x0000000604607c11 */ /* 0x040fe2000f8a10ff */
[----:B-1----:R-:W-:Y:S01]  /*0be0*/  IMAD.MOV.U32 R36, RZ, RZ, RZ ;  /* 0x000000ffff247224 */ /* 0x002fe200078e00ff */
[----:B------:R-:W4:Y:S02]  /*0bf0*/  @P1 LDG.E.EL R32, desc[UR4][R16.64] ;  /* 0x0000000410201981 */ /* 0x000f24000c2e1900 */
[----:B------:R-:W-:Y:S02]  /*0c00*/  LEA.HI.X R97, R4, UR7, R5, 0x2, P5 ;  /* 0x0000000704617c11 */ /* 0x000fe4000a8f1405 */
[----:B------:R-:W-:Y:S01]  /*0c10*/  IADD3 R4, P5, R33, R56, RZ ;  /* 0x0000003821047210 */ /* 0x000fe20007fbe0ff */
[----:B------:R-:W4:Y:S03]  /*0c20*/  @P1 LDG.E.EL R36, desc[UR4][R16.64] ;  /* 0x0000000410241981 */ /* 0x000f26000c2e1900 */
[----:B------:R-:W-:Y:S01]  /*0c30*/  LEA.HI.X.SX32 R11, R56, R11, 0x1, P5 ;  /* 0x0000000b380b7211 */ /* 0x000fe200028f0eff */
[----:B------:R0:W4:Y:S01]  /*0c40*/  @P1 LDG.E.EL R21, desc[UR4][R16.64] ;  /* 0x0000000410151981 */ /* 0x000122000c2e1900 */
[----:B------:R-:W-:Y:S01]  /*0c50*/  LEA R94, P5, R4, UR6, 0x2 ;  /* 0x00000006045e7c11 */ /* 0x000fe2000f8a10ff */
[----:B------:R-:W-:-:S02]  /*0c60*/  IMAD.MOV.U32 R35, RZ, RZ, RZ ;  /* 0x000000ffff237224 */ /* 0x000fc400078e00ff */
[----:B------:R-:W-:Y:S01]  /*0c70*/  IMAD.MOV.U32 R73, RZ, RZ, RZ ;  /* 0x000000ffff497224 */ /* 0x000fe200078e00ff */
[----:B------:R-:W-:Y:S01]  /*0c80*/  LEA.HI.X R95, R4, UR7, R11, 0x2, P5 ;  /* 0x00000007045f7c11 */ /* 0x000fe2000a8f140b */
[----:B------:R-:W4:Y:S01]  /*0c90*/  @P4 LDG.E.EL R66, desc[UR4][R38.64] ;  /* 0x0000000426424981 */ /* 0x000f22000c2e1900 */
[----:B------:R-:W-:Y:S02]  /*0ca0*/  SHF.R.S32.HI R11, RZ, 0x1f, R49 ;  /* 0x0000001fff0b7819 */ /* 0x000fe40000011431 */
[----:B------:R-:W-:Y:S01]  /*0cb0*/  IADD3 R4, P5, R49, R52, RZ ;  /* 0x0000003431047210 */ /* 0x000fe20007fbe0ff */
[----:B------:R-:W4:Y:S03]  /*0cc0*/  @P3 LDG.E.EL R35, desc[UR4][R42.64+-0x180] ;  /* 0xfffe80042a233981 */ /* 0x000f26000c2e1900 */
[----:B------:R-:W-:Y:S01]  /*0cd0*/  LEA.HI.X.SX32 R5, R52, R11, 0x1, P5 ;  /* 0x0000000b34057211 */ /* 0x000fe200028f0eff */
[----:B------:R-:W4:Y:S01]  /*0ce0*/  @P4 LDG.E.EL R73, desc[UR4][R38.64] ;  /* 0x0000000426494981 */ /* 0x000f22000c2e1900 */
[----:B0-----:R-:W-:-:S03]  /*0cf0*/  LEA R16, P5, R4, UR6, 0x2 ;  /* 0x0000000604107c11 */ /* 0x001fc6000f8a10ff */
[----:B------:R-:W4:Y:S01]  /*0d00*/  @P4 LDG.E.EL R58, desc[UR4][R46.64] ;  /* 0x000000042e3a4981 */ /* 0x000f22000c2e1900 */
[----:B------:R-:W-:Y:S02]  /*0d10*/  LEA.HI.X R17, R4, UR7, R5, 0x2, P5 ;  /* 0x0000000704117c11 */ /* 0x000fe4000a8f1405 */
[----:B------:R-:W-:Y:S01]  /*0d20*/  IADD3 R4, P5, R49, R44, RZ ;  /* 0x0000002c31047210 */ /* 0x000fe20007fbe0ff */
[----:B------:R-:W4:Y:S03]  /*0d30*/  @P4 LDG.E.EL R13, desc[UR4][R46.64] ;  /* 0x000000042e0d4981 */ /* 0x000f26000c2e1900 */
[----:B------:R-:W-:Y:S01]  /*0d40*/  LEA.HI.X.SX32 R5, R44, R11, 0x1, P5 ;  /* 0x0000000b2c057211 */ /* 0x000fe200028f0eff */
[----:B------:R-:W4:Y:S01]  /*0d50*/  @P4 LDG.E.EL R26, desc[UR4][R46.64] ;  /* 0x000000042e1a4981 */ /* 0x000f22000c2e1900 */
[----:B------:R-:W-:-:S03]  /*0d60*/  LEA R92, P5, R4, UR6, 0x2 ;  /* 0x00000006045c7c11 */ /* 0x000fc6000f8a10ff */
[----:B------:R-:W4:Y:S01]  /*0d70*/  @P4 LDG.E.EL R25, desc[UR4][R46.64] ;  /* 0x000000042e194981 */ /* 0x000f22000c2e1900 */
[----:B------:R-:W-:Y:S02]  /*0d80*/  LEA.HI.X R93, R4, UR7, R5, 0x2, P5 ;  /* 0x00000007045d7c11 */ /* 0x000fe4000a8f1405 */
[----:B------:R-:W-:-:S04]  /*0d90*/  IADD3 R4, P5, R49, R30, RZ ;  /* 0x0000001e31047210 */ /* 0x000fc80007fbe0ff */
[----:B------:R-:W-:Y:S02]  /*0da0*/  LEA.HI.X.SX32 R5, R30, R11, 0x1, P5 ;  /* 0x0000000b1e057211 */ /* 0x000fe400028f0eff */
[----:B------:R-:W-:-:S04]  /*0db0*/  LEA R30, P5, R4, UR6, 0x2 ;  /* 0x00000006041e7c11 */ /* 0x000fc8000f8a10ff */
[----:B------:R-:W-:Y:S02]  /*0dc0*/  LEA.HI.X R31, R4, UR7, R5, 0x2, P5 ;  /* 0x00000007041f7c11 */ /* 0x000fe4000a8f1405 */
[----:B------:R-:W-:-:S04]  /*0dd0*/  IADD3 R4, P5, R49, R0, RZ ;  /* 0x0000000031047210 */ /* 0x000fc80007fbe0ff */
[----:B------:R-:W-:Y:S02]  /*0de0*/  LEA.HI.X.SX32 R11, R0, R11, 0x1, P5 ;  /* 0x0000000b000b7211 */ /* 0x000fe400028f0eff */
[----:B--2---:R-:W-:Y:S02]  /*0df0*/  SEL R28, R28, RZ, P3 ;  /* 0x000000ff1c1c7207 */ /* 0x004fe40001800000 */
[----:B-----5:R-:W-:-:S03]  /*0e00*/  SEL R29, R29, RZ, P3 ;  /* 0x000000ff1d1d7207 */ /* 0x020fc60001800000 */
[----:B------:R-:W-:Y:S02]  /*0e10*/  FADD R28, R28, 0.0010000000474974513054 ;  /* 0x3a83126f1c1c7421 */ /* 0x000fe40000000000 */
[----:B------:R-:W-:Y:S02]  /*0e20*/  FADD R29, R29, 0.0010000000474974513054 ;  /* 0x3a83126f1d1d7421 */ /* 0x000fe40000000000 */
[----:B------:R0:W-:Y:S01]  /*0e30*/  MUFU.SQRT R78, R28 ;  /* 0x0000001c004e7308 */ /* 0x0001e20000002000 */
[----:B---3--:R-:W-:Y:S02]  /*0e40*/  SEL R15, R12, RZ, P4 ;  /* 0x000000ff0c0f7207 */ /* 0x008fe40002000000 */
[----:B0-----:R-:W-:-:S05]  /*0e50*/  LEA R28, P5, R4, UR6, 0x2 ;  /* 0x00000006041c7c11 */ /* 0x001fca000f8a10ff */
[----:B------:R0:W1:Y:S02]  /*0e60*/  MUFU.SQRT R12, R29 ;  /* 0x0000001d000c7308 */ /* 0x0000640000002000 */
[----:B0-----:R-:W-:Y:S01]  /*0e70*/  LEA.HI.X R29, R4, UR7, R11, 0x2, P5 ;  /* 0x00000007041d7c11 */ /* 0x001fe2000a8f140b */
[----:B------:R-:W-:-:S06]  /*0e80*/  IMAD.MOV.U32 R11, RZ, RZ, RZ ;  /* 0x000000ffff0b7224 */ /* 0x000fcc00078e00ff */
[----:B------:R-:W2:Y:S01]  /*0e90*/  @P3 LDG.E.EL R11, desc[UR4][R42.64+-0x180] ;  /* 0xfffe80042a0b3981 */ /* 0x000ea2000c2e1900 */
[----:B------:R-:W-:Y:S02]  /*0ea0*/  SEL R6, R27, RZ, P4 ;  /* 0x000000ff1b067207 */ /* 0x000fe40002000000 */
[----:B----4-:R-:W-:Y:S02]  /*0eb0*/  SEL R83, R83, RZ, P1 ;  /* 0x000000ff53537207 */ /* 0x010fe40000800000 */
[----:B------:R-:W-:Y:S02]  /*0ec0*/  SEL R80, R80, RZ, P1 ;  /* 0x000000ff50507207 */ /* 0x000fe40000800000 */
[----:B------:R-:W-:Y:S02]  /*0ed0*/  SEL R79, R79, RZ, P1 ;  /* 0x000000ff4f4f7207 */ /* 0x000fe40000800000 */
[----:B------:R-:W-:Y:S02]  /*0ee0*/  SEL R77, R77, RZ, P1 ;  /* 0x000000ff4d4d7207 */ /* 0x000fe40000800000 */
[----:B------:R-:W-:Y:S01]  /*0ef0*/  SEL R7, R22, RZ, P4 ;  /* 0x000000ff16077207 */ /* 0x000fe20002000000 */
[----:B------:R-:W-:Y:S01]  /*0f00*/  IMAD.MOV.U32 R22, RZ, RZ, 0x3e800000 ;  /* 0x3e800000ff167424 */ /* 0x000fe200078e00ff */
[----:B------:R-:W-:-:S02]  /*0f10*/  SEL R14, R8, RZ, P4 ;  /* 0x000000ff080e7207 */ /* 0x000fc40002000000 */
[----:B------:R-:W-:Y:S02]  /*0f20*/  SEL R8, R23, RZ, P4 ;  /* 0x000000ff17087207 */ /* 0x000fe40002000000 */
[----:B------:R-:W-:Y:S02]  /*0f30*/  SEL R68, R68, RZ, P1 ;  /* 0x000000ff44447207 */ /* 0x000fe40000800000 */
[----:B------:R-:W-:Y:S02]  /*0f40*/  SEL R67, R67, RZ, P1 ;  /* 0x000000ff43437207 */ /* 0x000fe40000800000 */
[----:B------:R-:W-:Y:S02]  /*0f50*/  SEL R50, R50, RZ, P1 ;  /* 0x000000ff32327207 */ /* 0x000fe40000800000 */
[----:B------:R-:W-:Y:S02]  /*0f60*/  SEL R64, R64, RZ, P1 ;  /* 0x000000ff40407207 */ /* 0x000fe40000800000 */
        /* <DEDUP_REMOVED lines=12> */
[----:B------:R-:W-:-:S05]  /*1030*/  SEL R35, R35, RZ, P3 ;  /* 0x000000ff23237207 */ /* 0x000fca0001800000 */
[----:B------:R-:W-:Y:S01]  /*1040*/  FADD R35, R35, 0.0010000000474974513054 ;  /* 0x3a83126f23237421 */ /* 0x000fe20000000000 */
[----:B-1----:R-:W-:-:S03]  /*1050*/  FSETP.GT.AND P1, PT, R12, 8.50705917302346158658e+37, PT ;  /* 0x7e8000000c00780b */ /* 0x002fc60003f24000 */
[----:B------:R-:W0:Y:S01]  /*1060*/  MUFU.SQRT R5, R35 ;  /* 0x0000002300057308 */ /* 0x000e220000002000 */
        /* <DEDUP_REMOVED lines=15> */
[----:B------:R-:W-:Y:S02]  /*1160*/  FSETP.GT.AND P4, PT, R78, 8.50705917302346158658e+37, PT ;  /* 0x7e8000004e00780b */ /* 0x000fe40003f84000 */
[C---:B------:R-:W-:Y:S01]  /*1170*/  FSETP.GEU.AND P5, PT, R12.reuse, 1.175494350822287508e-38, PT ;  /* 0x008000000c00780b */ /* 0x040fe20003fae000 */
[----:B------:R-:W-:Y:S01]  /*1180*/  @P1 FMUL R12, R12, 0.25 ;  /* 0x3e8000000c0c1820 */ /* 0x000fe20000400000 */
[----:B------:R-:W-:-:S02]  /*1190*/  FSEL R0, R22, 1, P1 ;  /* 0x3f80000016007808 */ /* 0x000fc40000800000 */
[----:B0-----:R-:W-:Y:S02]  /*11a0*/  FSETP.GT.AND P1, PT, R5, 8.50705917302346158658e+37, PT ;  /* 0x7e8000000500780b */ /* 0x001fe40003f24000 */
[----:B------:R-:W-:Y:S02]  /*11b0*/  FSETP.GEU.AND P2, PT, R78, 1.175494350822287508e-38, PT ;  /* 0x008000004e00780b */ /* 0x000fe40003f4e000 */
[----:B------:R-:W-:-:S03]  /*11c0*/  FSEL R72, R22, 1, P4 ;  /* 0x3f80000016487808 */ /* 0x000fc60002000000 */
[----:B------:R-:W-:Y:S01]  /*11d0*/  @P4 FMUL R78, R78, 0.25 ;  /* 0x3e8000004e4e4820 */ /* 0x000fe20000400000 */
[----:B------:R-:W-:Y:S02]  /*11e0*/  FSETP.GEU.AND P4, PT, R5, 1.175494350822287508e-38, PT ;  /* 0x008000000500780b */ /* 0x000fe40003f8e000 */
[----:B------:R-:W-:-:S03]  /*11f0*/  FSEL R4, R22, 1, P1 ;  /* 0x3f80000016047808 */ /* 0x000fc60000800000 */
[----:B------:R-:W-:Y:S02]  /*1200*/  @P1 FMUL R5, R5, 0.25 ;  /* 0x3e80000005051820 */ /* 0x000fe40000400000 */
[----:B------:R-:W-:Y:S01]  /*1210*/  @!P2 FMUL R78, R78, 16777216 ;  /* 0x4b8000004e4ea820 */ /* 0x000fe20000400000 */
[----:B------:R-:W-:Y:S01]  /*1220*/  @!P2 FMUL R72, R72, 16777216 ;  /* 0x4b8000004848a820 */ /* 0x000fe20000400000 */
[----:B------:R-:W-:Y:S01]  /*1230*/  ISETP.GE.AND P2, PT, R9, 0x2d0c00, PT ;  /* 0x002d0c000900780c */ /* 0x000fe20003f46270 */
[----:B------:R-:W-:Y:S02]  /*1240*/  IMAD.MOV.U32 R9, RZ, RZ, RZ ;  /* 0x000000ffff097224 */ /* 0x000fe400078e00ff */
[----:B------:R-:W-:Y:S01]  /*1250*/  IMAD.WIDE R40, R49, 0x4, R40 ;  /* 0x0000000431287825 */ /* 0x000fe200078e0228 */
[----:B--2---:R-:W-:-:S05]  /*1260*/  SEL R27, R11, RZ, P3 ;  /* 0x000000ff0b1b7207 */ /* 0x004fca0001800000 */
[----:B------:R-:W-:-:S04]  /*1270*/  FADD R27, R27, 0.0010000000474974513054 ;  /* 0x3a83126f1b1b7421 */ /* 0x000fc80000000000 */
[----:B------:R-:W0:Y:S02]  /*1280*/  MUFU.SQRT R56, R27 ;  /* 0x0000001b00387308 */ /* 0x000e240000002000 */
[C---:B0-----:R-:W-:Y:S02]  /*1290*/  FSETP.GT.AND P6, PT, R56.reuse, 8.50705917302346158658e+37, PT ;  /* 0x7e8000003800780b */ /* 0x041fe40003fc4000 */
[----:B------:R-:W-:Y:S02]  /*12a0*/  FSETP.GEU.AND P1, PT, R56, 1.175494350822287508e-38, PT ;  /* 0x008000003800780b */ /* 0x000fe40003f2e000 */
[----:B------:R-:W-:-:S09]  /*12b0*/  FSEL R38, R22, 1, P6 ;  /* 0x3f80000016267808 */ /* 0x000fd20003000000 */
[----:B------:R-:W-:Y:S02]  /*12c0*/  @P6 FMUL R56, R56, 0.25 ;  /* 0x3e80000038386820 */ /* 0x000fe40000400000 */
[----:B------:R-:W-:Y:S02]  /*12d0*/  @!P1 FMUL R38, R38, 16777216 ;  /* 0x4b80000026269820 */ /* 0x000fe40000400000 */
[----:B------:R-:W-:Y:S01]  /*12e0*/  @!P1 FMUL R56, R56, 16777216 ;  /* 0x4b80000038389820 */ /* 0x000fe20000400000 */
[----:B------:R-:W-:-:S13]  /*12f0*/  ISETP.GT.AND P1, PT, R49, 0x5f, !P2 ;  /* 0x0000005f3100780c */ /* 0x000fda0005724270 */
[----:B------:R-:W2:Y:S01]  /*1300*/  @P1 LDG.E.EL R9, desc[UR4][R40.64+-0x180] ;  /* 0xfffe800428091981 */ /* 0x000ea2000c2e1900 */
[----:B------:R-:W-:-:S04]  /*1310*/  FADD R23, R7, 0.0010000000474974513054 ;  /* 0x3a83126f07177421 */ /* 0x000fc80000000000 */
[----:B------:R-:W0:Y:S01]  /*1320*/  MUFU.SQRT R7, R23 ;  /* 0x0000001700077308 */ /* 0x000e220000002000 */
[----:B------:R-:W-:-:S07]  /*1330*/  FADD R27, R15, 0.0010000000474974513054 ;  /* 0x3a83126f0f1b7421 */ /* 0x000fce0000000000 */
[----:B------:R-:W1:Y:S01]  /*1340*/  MUFU.SQRT R15, R27 ;  /* 0x0000001b000f7308 */ /* 0x000e620000002000 */
[C---:B0-----:R-:W-:Y:S01]  /*1350*/  FSETP.GT.AND P6, PT, R7.reuse, 8.50705917302346158658e+37, PT ;  /* 0x7e8000000700780b */ /* 0x041fe20003fc4000 */
[----:B------:R-:W-:Y:S01]  /*1360*/  FADD R24, R24, 0.0010000000474974513054 ;  /* 0x3a83126f18187421 */ /* 0x000fe20000000000 */
[----:B------:R-:W-:Y:S02]  /*1370*/  P2R R3, PR, RZ, 0x1 ;  /* 0x00000001ff037803 */ /* 0x000fe40000000000 */
[----:B------:R-:W-:-:S03]  /*1380*/  FSETP.GEU.AND P0, PT, R7, 1.175494350822287508e-38, PT ;  /* 0x008000000700780b */ /* 0x000fc60003f0e000 */
[----:B------:R-:W0:Y:S01]  /*1390*/  MUFU.SQRT R47, R24 ;  /* 0x00000018002f7308 */ /* 0x000e220000002000 */
[----:B------:R-:W-:-:S05]  /*13a0*/  FSEL R86, R22, 1, P6 ;  /* 0x3f80000016567808 */ /* 0x000fca0003000000 */
[----:B------:R-:W-:Y:S01]  /*13b0*/  @P6 FMUL R7, R7, 0.25 ;  /* 0x3e80000007076820 */ /* 0x000fe20000400000 */
[----:B-1----:R-:W-:Y:S01]  /*13c0*/  FSETP.GT.AND P6, PT, R15, 8.50705917302346158658e+37, PT ;  /* 0x7e8000000f00780b */ /* 0x002fe20003fc4000 */
[----:B------:R-:W-:Y:S01]  /*13d0*/  FADD R19, R19, 0.0010000000474974513054 ;  /* 0x3a83126f13137421 */ /* 0x000fe20000000000 */
[----:B------:R-:W-:Y:S02]  /*13e0*/  P2R R23, PR, RZ, 0x1 ;  /* 0x00000001ff177803 */ /* 0x000fe40000000000 */
[----:B------:R-:W-:Y:S01]  /*13f0*/  FSETP.GEU.AND P0, PT, R15, 1.175494350822287508e-38, PT ;  /* 0x008000000f00780b */ /* 0x000fe20003f0e000 */
[----:B------:R-:W1:Y:S01]  /*1400*/  MUFU.SQRT R90, R19 ;  /* 0x00000013005a7308 */ /* 0x000e620000002000 */
[----:B------:R-:W-:-:S07]  /*1410*/  FSEL R85, R22, 1, P6 ;  /* 0x3f80000016557808 */ /* 0x000fce0003000000 */
[----:B------:R-:W-:Y:S01]  /*1420*/  @P6 FMUL R15, R15, 0.25 ;  /* 0x3e8000000f0f6820 */ /* 0x000fe20000400000 */
[C---:B0-----:R-:W-:Y:S02]  /*1430*/  FSETP.GT.AND P6, PT, R47.reuse, 8.50705917302346158658e+37, PT ;  /* 0x7e8000002f00780b */ /* 0x041fe40003fc4000 */
[----:B------:R-:W-:Y:S02]  /*1440*/  P2R R27, PR, RZ, 0x1 ;  /* 0x00000001ff1b7803 */ /* 0x000fe40000000000 */
[----:B------:R-:W-:Y:S02]  /*1450*/  FSETP.GEU.AND P0, PT, R47, 1.175494350822287508e-38, PT ;  /* 0x008000002f00780b */ /* 0x000fe40003f0e000 */
[----:B------:R-:W-:-:S07]  /*1460*/  FSEL R82, R22, 1, P6 ;  /* 0x3f80000016527808 */ /* 0x000fce0003000000 */
[----:B------:R-:W-:Y:S01]  /*1470*/  @P6 FMUL R47, R47, 0.25 ;  /* 0x3e8000002f2f6820 */ /* 0x000fe20000400000 */
[C---:B-1----:R-:W-:Y:S01]  /*1480*/  FSETP.GT.AND P6, PT, R90.reuse, 8.50705917302346158658e+37, PT ;  /* 0x7e8000005a00780b */ /* 0x042fe20003fc4000 */
[----:B------:R-:W-:Y:S01]  /*1490*/  IMAD.MOV.U32 R19, RZ, RZ, RZ ;  /* 0x000000ffff137224 */ /* 0x000fe200078e00ff */
[----:B------:R-:W-:Y:S02]  /*14a0*/  P2R R24, PR, RZ, 0x1 ;  /* 0x00000001ff187803 */ /* 0x000fe40000000000 */
[----:B------:R-:W-:Y:S02]  /*14b0*/  FSETP.GEU.AND P0, PT, R90, 1.175494350822287508e-38, PT ;  /* 0x008000005a00780b */ /* 0x000fe40003f0e000 */
[----:B------:R-:W-:Y:S01]  /*14c0*/  FSEL R81, R22, 1, P6 ;  /* 0x3f80000016517808 */ /* 0x000fe20003000000 */
[----:B------:R-:W3:Y:S06]  /*14d0*/  @P1 LDG.E.EL R19, desc[UR4][R40.64+-0x180] ;  /* 0xfffe800428131981 */ /* 0x000eec000c2e1900 */
[----:B------:R-:W-:Y:S01]  /*14e0*/  @P6 FMUL R90, R90, 0.25 ;  /* 0x3e8000005a5a6820 */ /* 0x000fe20000400000 */
[----:B------:R-:W-:-:S02]  /*14f0*/  ISETP.NE.AND P6, PT, R24, RZ, PT ;  /* 0x000000ff1800720c */ /* 0x000fc40003fc5270 */
[----:B--2---:R-:W-:-:S05]  /*1500*/  SEL R9, R9, RZ, P1 ;  /* 0x000000ff09097207 */ /* 0x004fca0000800000 */
[----:B------:R-:W-:Y:S01]  /*1510*/  FADD R24, R9, 0.0010000000474974513054 ;  /* 0x3a83126f09187421 */ /* 0x000fe20000000000 */
[----:B------:R-:W-:-:S06]  /*1520*/  IMAD.MOV.U32 R9, RZ, RZ, RZ ;  /* 0x000000ffff097224 */ /* 0x000fcc00078e00ff */
[----:B------:R-:W2:Y:S01]  /*1530*/  @P1 LDG.E.EL R9, desc[UR4][R40.64+-0x180] ;  /* 0xfffe800428091981 */ /* 0x000ea2000c2e1900 */
[----:B---3--:R-:W-:-:S05]  /*1540*/  SEL R19, R19, RZ, P1 ;  /* 0x000000ff13137207 */ /* 0x008fca0000800000 */
[----:B------:R-:W-:-:S04]  /*1550*/  FADD R19, R19, 0.0010000000474974513054 ;  /* 0x3a83126f13137421 */ /* 0x000fc80000000000 */
[----:B------:R0:W1:Y:S01]  /*1560*/  MUFU.SQRT R51, R19 ;  /* 0x0000001300337308 */ /* 0x0000620000002000 */
[----:B--2---:R-:W-:-:S05]  /*1570*/  SEL R9, R9, RZ, P1 ;  /* 0x000000ff09097207 */ /* 0x004fca0000800000 */
[----:B0-----:R-:W-:Y:S01]  /*1580*/  FADD R19, R9, 0.0010000000474974513054 ;  /* 0x3a83126f09137421 */ /* 0x001fe20000000000 */
[----:B------:R-:W-:-:S06]  /*1590*/  IMAD.MOV.U32 R9, RZ, RZ, RZ ;  /* 0x000000ffff097224 */ /* 0x000fcc00078e00ff */
[----:B------:R0:W2:Y:S01]  /*15a0*/  @P1 LDG.E.EL R9, desc[UR4][R40.64+-0x180] ;  /* 0xfffe800428091981 */ /* 0x0000a2000c2e1900 */
[----:B------:R-:W-:Y:S01]  /*15b0*/  @!P4 FMUL R5, R5, 16777216 ;  /* 0x4b8000000505c820 */ /* 0x000fe20000400000 */
[----:B------:R-:W-:Y:S01]  /*15c0*/  @!P4 FMUL R4, R4, 16777216 ;  /* 0x4b8000000404c820 */ /* 0x000fe20000400000 */
[----:B------:R-:W3:Y:S01]  /*15d0*/  MUFU.SQRT R62, R24 ;  /* 0x00000018003e7308 */ /* 0x000ee20000002000 */
[C---:B-1----:R-:W-:Y:S02]  /*15e0*/  FSETP.GT.AND P4, PT, R51.reuse, 8.50705917302346158658e+37, PT ;  /* 0x7e8000003300780b */ /* 0x042fe40003f84000 */
[----:B------:R-:W-:Y:S02]  /*15f0*/  P2R R53, PR, RZ, 0x4 ;  /* 0x00000004ff357803 */ /* 0x000fe40000000000 */
[C---:B------:R-:W-:Y:S02]  /*1600*/  FSETP.GEU.AND P2, PT, R51.reuse, 1.175494350822287508e-38, PT ;  /* 0x008000003300780b */ /* 0x040fe40003f4e000 */
[----:B------:R-:W-:Y:S01]  /*1610*/  FSEL R37, R22, 1, P4 ;  /* 0x3f80000016257808 */ /* 0x000fe20002000000 */
[----:B------:R-:W1:Y:S06]  /*1620*/  MUFU.SQRT R60, R19 ;  /* 0x00000013003c7308 */ /* 0x000e6c0000002000 */
[----:B------:R-:W-:Y:S01]  /*1630*/  @P4 FMUL R51, R51, 0.25 ;  /* 0x3e80000033334820 */ /* 0x000fe20000400000 */
[----:B---3--:R-:W-:-:S02]  /*1640*/  FSETP.GT.AND P4, PT, R62, 8.50705917302346158658e+37, PT ;  /* 0x7e8000003e00780b */ /* 0x008fc40003f84000 */
[----:B------:R-:W-:Y:S02]  /*1650*/  P2R R39, PR, RZ, 0x4 ;  /* 0x00000004ff277803 */ /* 0x000fe40000000000 */
[----:B------:R-:W-:Y:S02]  /*1660*/  FSETP.GEU.AND P2, PT, R62, 1.175494350822287508e-38, PT ;  /* 0x008000003e00780b */ /* 0x000fe40003f4e000 */
[----:B------:R-:W-:-:S07]  /*1670*/  FSEL R44, R22, 1, P4 ;  /* 0x3f800000162c7808 */ /* 0x000fce0002000000 */
[----:B------:R-:W-:Y:S01]  /*1680*/  @P4 FMUL R62, R62, 0.25 ;  /* 0x3e8000003e3e4820 */ /* 0x000fe20000400000 */
[C---:B-1----:R-:W-:Y:S02]  /*1690*/  FSETP.GT.AND P4, PT, R60.reuse, 8.50705917302346158658e+37, PT ;  /* 0x7e8000003c00780b */ /* 0x042fe40003f84000 */
[----:B------:R-:W-:Y:S02]  /*16a0*/  P2R R11, PR, RZ, 0x8 ;  /* 0x00000008ff0b7803 */ /* 0x000fe40000000000 */
[----:B------:R-:W-:Y:S01]  /*16b0*/  FSETP.GEU.AND P3, PT, R60, 1.175494350822287508e-38, PT ;  /* 0x008000003c00780b */ /* 0x000fe20003f6e000 */
[----:B------:R-:W-:Y:S01]  /*16c0*/  FADD R36, R36, 0.0010000000474974513054 ;  /* 0x3a83126f24247421 */ /* 0x000fe20000000000 */
[----:B------:R-:W-:Y:S02]  /*16d0*/  FSEL R35, R22, 1, P4 ;  /* 0x3f80000016237808 */ /* 0x000fe40002000000 */
[----:B------:R-:W-:Y:S01]  /*16e0*/  P2R R19, PR, RZ, 0x8 ;  /* 0x00000008ff137803 */ /* 0x000fe20000000000 */
[----:B------:R1:W3:Y:S01]  /*16f0*/  MUFU.SQRT R87, R36 ;  /* 0x0000002400577308 */ /* 0x0002e20000002000 */
[----:B------:R-:W-:-:S03]  /*1700*/  ISETP.NE.AND P3, PT, R23, RZ, PT ;  /* 0x000000ff1700720c */ /* 0x000fc60003f65270 */
[----:B------:R-:W-:Y:S01]  /*1710*/  @P4 FMUL R60, R60, 0.25 ;  /* 0x3e8000003c3c4820 */ /* 0x000fe20000400000 */
[----:B------:R-:W-:Y:S02]  /*1720*/  P2R R23, PR, RZ, 0x2 ;  /* 0x00000002ff177803 */ /* 0x000fe40000000000 */
[----:B------:R-:W-:Y:S01]  /*1730*/  P2R R42, PR, RZ, 0x4 ;  /* 0x00000004ff2a7803 */ /* 0x000fe20000000000 */
[----:B------:R-:W-:Y:S01]  /*1740*/  @!P5 FMUL R12, R12, 16777216 ;  /* 0x4b8000000c0cd820 */ /* 0x000fe20000400000 */
[----:B------:R-:W-:Y:S01]  /*1750*/  @!P5 FMUL R0, R0, 16777216 ;  /* 0x4b8000000000d820 */ /* 0x000fe20000400000 */
[----:B------:R-:W-:Y:S01]  /*1760*/  FADD R32, R32, 0.0010000000474974513054 ;  /* 0x3a83126f20207421 */ /* 0x000fe20000000000 */
[----:B------:R-:W-:Y:S01]  /*1770*/  ISETP.NE.AND P5, PT, R27, RZ, PT ;  /* 0x000000ff1b00720c */ /* 0x000fe20003fa5270 */
[----:B-1----:R-:W-:Y:S02]  /*1780*/  FADD R36, R21, 0.0010000000474974513054 ;  /* 0x3a83126f15247421 */ /* 0x002fe40000000000 */
[----:B------:R-:W-:Y:S01]  /*1790*/  @!P3 FMUL R7, R7, 16777216 ;  /* 0x4b8000000707b820 */ /* 0x000fe20000400000 */
[----:B------:R-:W-:Y:S01]  /*17a0*/  @!P3 FMUL R86, R86, 16777216 ;  /* 0x4b8000005656b820 */ /* 0x000fe20000400000 */
[----:B------:R-:W-:Y:S01]  /*17b0*/  ISETP.NE.AND P3, PT, R42, RZ, PT ;  /* 0x000000ff2a00720c */ /* 0x000fe20003f65270 */
[----:B------:R-:W1:Y:S08]  /*17c0*/  MUFU.SQRT R43, R32 ;  /* 0x00000020002b7308 */ /* 0x000e700000002000 */
[----:B------:R-:W-:Y:S01]  /*17d0*/  MUFU.SQRT R21, R36 ;  /* 0x0000002400157308 */ /* 0x000fe20000002000 */
[----:B------:R-:W-:Y:S01]  /*17e0*/  @!P0 FMUL R90, R90, 16777216 ;  /* 0x4b8000005a5a8820 */ /* 0x000fe20000400000 */
[----:B------:R-:W-:Y:S01]  /*17f0*/  @!P0 FMUL R81, R81, 16777216 ;  /* 0x4b80000051518820 */ /* 0x000fe20000400000 */
[----:B---3--:R-:W-:Y:S01]  /*1800*/  FSETP.GEU.AND P0, PT, R87, 1.175494350822287508e-38, PT ;  /* 0x008000005700780b */ /* 0x008fe20003f0e000 */
[----:B------:R-:W-:Y:S01]  /*1810*/  @!P3 FMUL R62, R62, 16777216 ;  /* 0x4b8000003e3eb820 */ /* 0x000fe20000400000 */
[----:B------:R-:W-:Y:S01]  /*1820*/  @!P3 FMUL R44, R44, 16777216 ;  /* 0x4b8000002c2cb820 */ /* 0x000fe20000400000 */
[----:B------:R-:W-:Y:S01]  /*1830*/  ISETP.NE.AND P3, PT, R19, RZ, PT ;  /* 0x000000ff1300720c */ /* 0x000fe20003f65270 */
[----:B------:R-:W-:Y:S01]  /*1840*/  @!P6 FMUL R47, R47, 16777216 ;  /* 0x4b8000002f2fe820 */ /* 0x000fe20000400000 */
[----:B------:R-:W-:Y:S01]  /*1850*/  @!P6 FMUL R82, R82, 16777216 ;  /* 0x4b8000005252e820 */ /* 0x000fe20000400000 */
[----:B-1----:R-:W-:Y:S01]  /*1860*/  FSETP.GT.AND P6, PT, R43, 8.50705917302346158658e+37, PT ;  /* 0x7e8000002b00780b */ /* 0x002fe20003fc4000 */
[----:B------:R-:W-:Y:S01]  /*1870*/  @!P5 FMUL R15, R15, 16777216 ;  /* 0x4b8000000f0fd820 */ /* 0x000fe20000400000 */
[----:B------:R-:W-:Y:S01]  /*1880*/  @!P5 FMUL R85, R85, 16777216 ;  /* 0x4b8000005555d820 */ /* 0x000fe20000400000 */
[----:B0-----:R-:W-:-:S02]  /*1890*/  CS2R R40, SRZ ;  /* 0x0000000000287805 */ /* 0x001fc4000001ff00 */
[----:B------:R-:W-:-:S05]  /*18a0*/  FSEL R76, R22, 1, P6 ;  /* 0x3f800000164c7808 */ /* 0x000fca0003000000 */
[----:B------:R-:W-:Y:S01]  /*18b0*/  @!P3 FMUL R60, R60, 16777216 ;  /* 0x4b8000003c3cb820 */ /* 0x000fe20000400000 */
[----:B------:R-:W-:Y:S01]  /*18c0*/  @!P3 FMUL R35, R35, 16777216 ;  /* 0x4b8000002323b820 */ /* 0x000fe20000400000 */
[----:B------:R-:W-:Y:S01]  /*18d0*/  ISETP.NE.AND P3, PT, R11, RZ, PT ;  /* 0x000000ff0b00720c */ /* 0x000fe20003f65270 */
[----:B------:R-:W-:Y:S02]  /*18e0*/  IMAD.MOV.U32 R11, RZ, RZ, RZ ;  /* 0x000000ffff0b7224 */ /* 0x000fe400078e00ff */
[----:B------:R-:W-:Y:S01]  /*18f0*/  IMAD.MOV.U32 R32, RZ, RZ, RZ ;  /* 0x000000ffff207224 */ /* 0x000fe200078e00ff */
[----:B------:R-:W0:Y:S01]  /*1900*/  MUFU.RCP R7, R7 ;  /* 0x0000000700077308 */ /* 0x000e220000001000 */
[----:B------:R-:W-:-:S07]  /*1910*/  IMAD.MOV.U32 R19, RZ, RZ, RZ ;  /* 0x000000ffff137224 */ /* 0x000fce00078e00ff */
[----:B------:R-:W1:Y:S01]  /*1920*/  MUFU.RCP R47, R47 ;  /* 0x0000002f002f7308 */ /* 0x000e620000001000 */
[----:B0-----:R-:W-:Y:S01]  /*1930*/  FMUL R86, R7, R86 ;  /* 0x0000005607567220 */ /* 0x001fe20000400000 */
[----:B------:R-:W-:Y:S02]  /*1940*/  IMAD.MOV.U32 R7, RZ, RZ, RZ ;  /* 0x000000ffff077224 */ /* 0x000fe400078e00ff */
[----:B-1----:R-:W-:Y:S01]  /*1950*/  FMUL R82, R47, R82 ;  /* 0x000000522f527220 */ /* 0x002fe20000400000 */
[----:B------:R-:W-:Y:S02]  /*1960*/  IMAD.MOV.U32 R36, RZ, RZ, RZ ;  /* 0x000000ffff247224 */ /* 0x000fe400078e00ff */
[----:B------:R-:W-:-:S04]  /*1970*/  IMAD.MOV.U32 R52, RZ, RZ, RZ ;  /* 0x000000ffff347224 */ /* 0x000fc800078e00ff */
[----:B------:R-:W3:Y:S01]  /*1980*/  @P3 LDG.E.EL R36, desc[UR4][R100.64+-0x180] ;  /* 0xfffe800464243981 */ /* 0x000ee2000c2e1900 */
[----:B------:R-:W-:-:S03]  /*1990*/  IMAD.MOV.U32 R42, RZ, RZ, RZ ;  /* 0x000000ffff2a7224 */ /* 0x000fc600078e00ff */
[----:B------:R-:W4:Y:S04]  /*19a0*/  @P3 LDG.E.EL R52, desc[UR4][R98.64+-0x180] ;  /* 0xfffe800462343981 */ /* 0x000f28000c2e1900 */
[----:B------:R0:W5:Y:S01]  /*19b0*/  @P3 LDG.E.EL R42, desc[UR4][R94.64+-0x180] ;  /* 0xfffe80045e2a3981 */ /* 0x000162000c2e1900 */
[----:B------:R-:W-:Y:S08]  /*19c0*/  MUFU.RCP R78, R78 ;  /* 0x0000004e004e7308 */ /* 0x000ff00000001000 */
[----:B0-----:R-:W-:Y:S01]  /*19d0*/  MUFU.RCP R95, R12 ;  /* 0x0000000c005f7308 */ /* 0x001fe20000001000 */
[----:B--2---:R-:W-:-:S05]  /*19e0*/  SEL R9, R9, RZ, P1 ;  /* 0x000000ff09097207 */ /* 0x004fca0000800000 */
[----:B------:R-:W-:-:S04]  /*19f0*/  FADD R24, R9, 0.0010000000474974513054 ;  /* 0x3a83126f09187421 */ /* 0x000fc80000000000 */
[----:B------:R-:W0:Y:S01]  /*1a00*/  MUFU.SQRT R9, R24 ;  /* 0x0000001800097308 */ /* 0x000e220000002000 */
[----:B------:R-:W-:Y:S01]  /*1a10*/  ISETP.NE.AND P1, PT, R39, RZ, PT ;  /* 0x000000ff2700720c */ /* 0x000fe20003f25270 */
[----:B------:R-:W-:Y:S01]  /*1a20*/  FADD R39, R18, 0.0010000000474974513054 ;  /* 0x3a83126f12277421 */ /* 0x000fe20000000000 */
[----:B0-----:R-:W-:-:S05]  /*1a30*/  FSETP.GT.AND P4, PT, R9, 8.50705917302346158658e+37, PT ;  /* 0x7e8000000900780b */ /* 0x001fca0003f84000 */
[----:B------:R-:W0:Y:S01]  /*1a40*/  MUFU.SQRT R46, R39 ;  /* 0x00000027002e7308 */ /* 0x000e220000002000 */
[----:B------:R-:W-:Y:S02]  /*1a50*/  FSETP.GEU.AND P2, PT, R9, 1.175494350822287508e-38, PT ;  /* 0x008000000900780b */ /* 0x000fe40003f4e000 */
[----:B------:R-:W-:-:S05]  /*1a60*/  FSEL R27, R22, 1, P4 ;  /* 0x3f800000161b7808 */ /* 0x000fca0002000000 */
[----:B------:R-:W-:Y:S01]  /*1a70*/  @P4 FMUL R9, R9, 0.25 ;  /* 0x3e80000009094820 */ /* 0x000fe20000400000 */
[----:B------:R-:W-:-:S04]  /*1a80*/  FSETP.GT.AND P4, PT, R87, 8.50705917302346158658e+37, PT ;  /* 0x7e8000005700780b */ /* 0x000fc80003f84000 */
[----:B------:R-:W-:Y:S01]  /*1a90*/  FSEL R74, R22, 1, P4 ;  /* 0x3f800000164a7808 */ /* 0x000fe20002000000 */
[----:B------:R-:W-:Y:S01]  /*1aa0*/  @!P1 FMUL R51, R51, 16777216 ;  /* 0x4b80000033339820 */ /* 0x000fe20000400000 */
[----:B------:R-:W-:Y:S01]  /*1ab0*/  P2R R24, PR, RZ, 0x4 ;  /* 0x00000004ff187803 */ /* 0x000fe20000000000 */
[----:B------:R-:W-:Y:S01]  /*1ac0*/  @!P1 FMUL R37, R37, 16777216 ;  /* 0x4b80000025259820 */ /* 0x000fe20000400000 */
[----:B------:R-:W-:-:S05]  /*1ad0*/  FSETP.GT.AND P2, PT, R21, 8.50705917302346158658e+37, PT ;  /* 0x7e8000001500780b */ /* 0x000fca0003f44000 */
[----:B------:R-:W-:Y:S01]  /*1ae0*/  @P4 FMUL R87, R87, 0.25 ;  /* 0x3e80000057574820 */ /* 0x000fe20000400000 */
[C---:B0-----:R-:W-:Y:S02]  /*1af0*/  FSETP.GT.AND P4, PT, R46.reuse, 8.50705917302346158658e+37, PT ;  /* 0x7e8000002e00780b */ /* 0x041fe40003f84000 */
[----:B------:R-:W-:Y:S02]  /*1b00*/  ISETP.NE.AND P1, PT, R23, RZ, PT ;  /* 0x000000ff1700720c */ /* 0x000fe40003f25270 */
[----:B------:R-:W-:Y:S02]  /*1b10*/  FSETP.GEU.AND P5, PT, R46, 1.175494350822287508e-38, PT ;  /* 0x008000002e00780b */ /* 0x000fe40003fae000 */
[C---:B------:R-:W-:Y:S01]  /*1b20*/  FSEL R18, R22.reuse, 1, P4 ;  /* 0x3f80000016127808 */ /* 0x040fe20002000000 */
[----:B------:R-:W-:Y:S01]  /*1b30*/  @!P0 FMUL R87, R87, 16777216 ;  /* 0x4b80000057578820 */ /* 0x000fe20000400000 */
[----:B------:R-:W-:Y:S01]  /*1b40*/  FSEL R22, R22, 1, P2 ;  /* 0x3f80000016167808 */ /* 0x000fe20001000000 */
[----:B------:R-:W-:-:S04]  /*1b50*/  @!P0 FMUL R74, R74, 16777216 ;  /* 0x4b8000004a4a8820 */ /* 0x000fc80000400000 */
[----:B------:R-:W-:Y:S01]  /*1b60*/  @P4 FMUL R46, R46, 0.25 ;  /* 0x3e8000002e2e4820 */ /* 0x000fe20000400000 */
[C---:B------:R-:W-:Y:S01]  /*1b70*/  FSETP.GEU.AND P4, PT, R43.reuse, 1.175494350822287508e-38, PT ;  /* 0x008000002b00780b */ /* 0x040fe20003f8e000 */
[----:B------:R-:W-:Y:S01]  /*1b80*/  @P6 FMUL R43, R43, 0.25 ;  /* 0x3e8000002b2b6820 */ /* 0x000fe20000400000 */
[C---:B------:R-:W-:Y:S01]  /*1b90*/  FSETP.GEU.AND P6, PT, R21.reuse, 1.175494350822287508e-38, PT ;  /* 0x008000001500780b */ /* 0x040fe20003fce000 */
[----:B------:R-:W-:Y:S01]  /*1ba0*/  @P2 FMUL R21, R21, 0.25 ;  /* 0x3e80000015152820 */ /* 0x000fe20000400000 */
[----:B------:R0:W2:Y:S01]  /*1bb0*/  @P1 LDG.E.EL R41, desc[UR4][R16.64+-0x180] ;  /* 0xfffe800410291981 */ /* 0x0000a2000c2e1900 */
[----:B------:R-:W-:Y:S01]  /*1bc0*/  ISETP.NE.AND P2, PT, R24, RZ, PT ;  /* 0x000000ff1800720c */ /* 0x000fe20003f45270 */
[----:B------:R-:W-:Y:S01]  /*1bd0*/  IMAD.MOV.U32 R24, RZ, RZ, RZ ;  /* 0x000000ffff187224 */ /* 0x000fe200078e00ff */
[----:B------:R-:W-:Y:S01]  /*1be0*/  ISETP.NE.AND P0, PT, R3, RZ, PT ;  /* 0x000000ff0300720c */ /* 0x000fe20003f05270 */
[----:B------:R1:W3:Y:S01]  /*1bf0*/  @P1 LDG.E.EL R40, desc[UR4][R92.64+-0x180] ;  /* 0xfffe80045c281981 */ /* 0x0002e2000c2e1900 */
[----:B------:R-:W-:-:S02]  /*1c00*/  IMAD.MOV.U32 R3, RZ, RZ, RZ ;  /* 0x000000ffff037224 */ /* 0x000fc400078e00ff */
[----:B------:R-:W-:Y:S01]  /*1c10*/  IMAD.MOV.U32 R39, RZ, RZ, RZ ;  /* 0x000000ffff277224 */ /* 0x000fe200078e00ff */
[----:B------:R1:W3:Y:S01]  /*1c20*/  @P1 LDG.E.EL R11, desc[UR4][R30.64+-0x180] ;  /* 0xfffe80041e0b1981 */ /* 0x0002e2000c2e1900 */
[----:B0-----:R-:W-:Y:S01]  /*1c30*/  CS2R R16, SRZ ;  /* 0x0000000000107805 */ /* 0x001fe2000001ff00 */
[----:B-1----:R-:W0:Y:S05]  /*1c40*/  LDC.64 R92, c[0x0][0x250] ;  /* 0x00009400ff5c7b82 */ /* 0x002e2a0000000a00 */
[----:B------:R1:W3:Y:S01]  /*1c50*/  @P1 LDG.E.EL R16, desc[UR4][R28.64+-0x180] ;  /* 0xfffe80041c101981 */ /* 0x0002e2000c2e1900 */
[----:B------:R-:W-:-:S05]  /*1c60*/  IMAD.WIDE R30, R33, 0x4, R88 ;  /* 0x00000004211e7825 */ /* 0x000fca00078e0258 */
[----:B------:R-:W3:Y:S01]  /*1c70*/  @P3 LDG.E.EL R3, desc[UR4][R30.64+-0x180] ;  /* 0xfffe80041e033981 */ /* 0x000ee2000c2e1900 */
[----:B------:R-:W-:Y:S01]  /*1c80*/  IMAD.WIDE R88, R49, 0x4, R88 ;  /* 0x0000000431587825 */ /* 0x000fe200078e0258 */
[----:B-1----:R1:W4:Y:S02]  /*1c90*/  MUFU.RCP R28, R15 ;  /* 0x0000000f001c7308 */ /* 0x0023240000001000 */
[----:B------:R-:W3:Y:S01]  /*1ca0*/  @P3 LDG.E.EL R24, desc[UR4][R30.64+-0x180] ;  /* 0xfffe80041e183981 */ /* 0x000ee2000c2e1900 */
[----:B------:R-:W-:-:S03]  /*1cb0*/  IMAD.MOV.U32 R29, RZ, RZ, RZ ;  /* 0x000000ffff1d7224 */ /* 0x000fc600078e00ff */
[----:B------:R-:W3:Y:S04]  /*1cc0*/  @P3 LDG.E.EL R39, desc[UR4][R30.64+-0x180] ;  /* 0xfffe80041e273981 */ /* 0x000ee8000c2e1900 */
[----:B------:R4:W3:Y:S01]  /*1cd0*/  @P3 LDG.E.EL R32, desc[UR4][R30.64+-0x180] ;  /* 0xfffe80041e203981 */ /* 0x0008e2000c2e1900 */
[----:B-1----:R-:W-:-:S03]  /*1ce0*/  IMAD.MOV.U32 R15, RZ, RZ, RZ ;  /* 0x000000ffff0f7224 */ /* 0x002fc600078e00ff */
[----:B------:R-:W3:Y:S04]  /*1cf0*/  @P1 LDG.E.EL R17, desc[UR4][R88.64+-0x180] ;  /* 0xfffe800458111981 */ /* 0x000ee8000c2e1900 */
[----:B------:R-:W3:Y:S01]  /*1d00*/  @P1 LDG.E.EL R29, desc[UR4][R88.64+-0x180] ;  /* 0xfffe8004581d1981 */ /* 0x000ee2000c2e1900 */
[----:B----4-:R-:W-:-:S03]  /*1d10*/  CS2R R30, SRZ ;  /* 0x00000000001e7805 */ /* 0x010fc6000001ff00 */
[----:B------:R-:W4:Y:S04]  /*1d20*/  @P1 LDG.E.EL R15, desc[UR4][R88.64+-0x180] ;  /* 0xfffe8004580f1981 */ /* 0x000f28000c2e1900 */
[----:B------:R1:W4:Y:S01]  /*1d30*/  @P1 LDG.E.EL R30, desc[UR4][R88.64+-0x180] ;  /* 0xfffe8004581e1981 */ /* 0x000322000c2e1900 */
[----:B------:R-:W-:Y:S01]  /*1d40*/  FMUL R85, R28, R85 ;  /* 0x000000551c557220 */ /* 0x000fe20000400000 */
[----:B-1----:R0:W1:Y:S01]  /*1d50*/  MUFU.RCP R88, R90 ;  /* 0x0000005a00587308 */ /* 0x0020620000001000 */
[----:B------:R-:W-:Y:S02]  /*1d60*/  IMAD.MOV.U32 R28, RZ, RZ, RZ ;  /* 0x000000ffff1c7224 */ /* 0x000fe400078e00ff */
[----:B0-----:R-:W-:-:S04]  /*1d70*/  IMAD.WIDE R90, R33, 0x4, R92 ;  /* 0x00000004215a7825 */ /* 0x001fc800078e025c */
[----:B------:R-:W-:Y:S01]  /*1d80*/  @!P5 FMUL R46, R46, 16777216 ;  /* 0x4b8000002e2ed820 */ /* 0x000fe20000400000 */
[----:B------:R-:W4:Y:S01]  /*1d90*/  @P3 LDG.E.EL R19, desc[UR4][R90.64+-0x180] ;  /* 0xfffe80045a133981 */ /* 0x000f22000c2e1900 */
[----:B-1----:R-:W-:Y:S01]  /*1da0*/  FMUL R81, R88, R81 ;  /* 0x0000005158517220 */ /* 0x002fe20000400000 */
[----:B------:R-:W-:Y:S02]  /*1db0*/  CS2R R88, SRZ ;  /* 0x0000000000587805 */ /* 0x000fe4000001ff00 */
[----:B------:R-:W4:Y:S01]  /*1dc0*/  @P3 LDG.E.EL R7, desc[UR4][R90.64+-0x180] ;  /* 0xfffe80045a073981 */ /* 0x000f22000c2e1900 */
[----:B------:R-:W-:-:S03]  /*1dd0*/  IMAD.WIDE R92, R49, 0x4, R92 ;  /* 0x00000004315c7825 */ /* 0x000fc600078e025c */
[----:B------:R-:W4:Y:S04]  /*1de0*/  @P3 LDG.E.EL R31, desc[UR4][R90.64+-0x180] ;  /* 0xfffe80045a1f3981 */ /* 0x000f28000c2e1900 */
[----:B------:R0:W4:Y:S04]  /*1df0*/  @P3 LDG.E.EL R28, desc[UR4][R90.64+-0x180] ;  /* 0xfffe80045a1c3981 */ /* 0x000128000c2e1900 */
[----:B------:R-:W4:Y:S04]  /*1e00*/  @P1 LDG.E.EL R88, desc[UR4][R92.64+-0x180] ;  /* 0xfffe80045c581981 */ /* 0x000f28000c2e1900 */
[----:B------:R-:W4:Y:S01]  /*1e10*/  @P1 LDG.E.EL R89, desc[UR4][R92.64+-0x180] ;  /* 0xfffe80045c591981 */ /* 0x000f22000c2e1900 */
[----:B0-----:R-:W-:-:S06]  /*1e20*/  CS2R R90, SRZ ;  /* 0x00000000005a7805 */ /* 0x001fcc000001ff00 */
[----:B------:R-:W4:Y:S04]  /*1e30*/  @P1 LDG.E.EL R90, desc[UR4][R92.64+-0x180] ;  /* 0xfffe80045c5a1981 */ /* 0x000f28000c2e1900 */
[----:B------:R0:W4:Y:S01]  /*1e40*/  @P1 LDG.E.EL R91, desc[UR4][R92.64+-0x180] ;  /* 0xfffe80045c5b1981 */ /* 0x000122000c2e1900 */
[----:B------:R-:W1:Y:S08]  /*1e50*/  MUFU.RCP R87, R87 ;  /* 0x0000005700577308 */ /* 0x000e700000001000 */
[----:B0-----:R0:W1:Y:S02]  /*1e60*/  MUFU.RCP R93, R46 ;  /* 0x0000002e005d7308 */ /* 0x0010640000001000 */
[----:B0-----:R-:W0:Y:S01]  /*1e70*/  LDC.64 R46, c[0x0][0x258] ;  /* 0x00009600ff2e7b82 */ /* 0x001e220000000a00 */
[----:B------:R-:W-:Y:S01]  /*1e80*/  @!P6 FMUL R21, R21, 16777216 ;  /* 0x4b8000001515e820 */ /* 0x000fe20000400000 */
[----:B------:R-:W-:Y:S01]  /*1e90*/  @!P4 FMUL R43, R43, 16777216 ;  /* 0x4b8000002b2bc820 */ /* 0x000fe20000400000 */
[----:B------:R-:W-:-:S04]  /*1ea0*/  @!P5 FMUL R18, R18, 16777216 ;  /* 0x4b8000001212d820 */ /* 0x000fc80000400000 */
[----:B------:R-:W0:Y:S01]  /*1eb0*/  MUFU.RCP R21, R21 ;  /* 0x0000001500157308 */ /* 0x000e220000001000 */
[----:B-1----:R-:W-:Y:S01]  /*1ec0*/  FMUL R87, R87, R74 ;  /* 0x0000004a57577220 */ /* 0x002fe20000400000 */
[----:B------:R-:W-:Y:S01]  /*1ed0*/  FMUL R18, R93, R18 ;  /* 0x000000125d127220 */ /* 0x000fe20000400000 */
[----:B------:R-:W-:-:S05]  /*1ee0*/  IMAD.MOV.U32 R74, RZ, RZ, RZ ;  /* 0x000000ffff4a7224 */ /* 0x000fca00078e00ff */
[----:B------:R-:W1:Y:S01]  /*1ef0*/  MUFU.RCP R43, R43 ;  /* 0x0000002b002b7308 */ /* 0x000e620000001000 */
[----:B------:R-:W-:Y:S02]  /*1f00*/  IMAD.MOV.U32 R23, RZ, RZ, RZ ;  /* 0x000000ffff177224 */ /* 0x000fe400078e00ff */
[----:B------:R-:W-:Y:S01]  /*1f10*/  @!P6 FMUL R22, R22, 16777216 ;  /* 0x4b8000001616e820 */ /* 0x000fe20000400000 */
[----:B------:R-:W-:-:S03]  /*1f20*/  @!P4 FMUL R76, R76, 16777216 ;  /* 0x4b8000004c4cc820 */ /* 0x000fc60000400000 */
[----:B------:R-:W4:Y:S01]  /*1f30*/  @P3 LDG.E.EL R23, desc[UR4][R96.64+-0x180] ;  /* 0xfffe800460173981 */ /* 0x000f22000c2e1900 */
[----:B0-----:R-:W-:-:S04]  /*1f40*/  IMAD.WIDE R92, R33, 0x4, R46 ;  /* 0x00000004215c7825 */ /* 0x001fc800078e022e */
[----:B------:R-:W-:Y:S01]  /*1f50*/  IMAD.MOV.U32 R33, RZ, RZ, RZ ;  /* 0x000000ffff217224 */ /* 0x000fe200078e00ff */
[----:B------:R-:W4:Y:S01]  /*1f60*/  @P3 LDG.E.EL R74, desc[UR4][R92.64+-0x180] ;  /* 0xfffe80045c4a3981 */ /* 0x000f22000c2e1900 */
[----:B------:R-:W-:Y:S01]  /*1f70*/  FMUL R22, R21, R22 ;  /* 0x0000001615167220 */ /* 0x000fe20000400000 */
[----:B------:R-:W-:Y:S02]  /*1f80*/  IMAD.MOV.U32 R21, RZ, RZ, RZ ;  /* 0x000000ffff157224 */ /* 0x000fe400078e00ff */
[----:B-1----:R-:W-:Y:S01]  /*1f90*/  FMUL R76, R43, R76 ;  /* 0x0000004c2b4c7220 */ /* 0x002fe20000400000 */
[----:B------:R-:W4:Y:S01]  /*1fa0*/  @P3 LDG.E.EL R33, desc[UR4][R92.64+-0x180] ;  /* 0xfffe80045c213981 */ /* 0x000f22000c2e1900 */
[----:B------:R-:W-:-:S03]  /*1fb0*/  IMAD.MOV.U32 R43, RZ, RZ, RZ ;  /* 0x000000ffff2b7224 */ /* 0x000fc600078e00ff */
[----:B------:R-:W4:Y:S04]  /*1fc0*/  @P3 LDG.E.EL R21, desc[UR4][R92.64+-0x180] ;  /* 0xfffe80045c153981 */ /* 0x000f28000c2e1900 */
[----:B------:R0:W4:Y:S01]  /*1fd0*/  @P3 LDG.E.EL R43, desc[UR4][R92.64+-0x180] ;  /* 0xfffe80045c2b3981 */ /* 0x000122000c2e1900 */
[----:B------:R-:W-:Y:S01]  /*1fe0*/  FMUL R72, R78, R72 ;  /* 0x000000484e487220 */ /* 0x000fe20000400000 */
[----:B------:R-:W-:Y:S01]  /*1ff0*/  FMUL R0, R95, R0 ;  /* 0x000000005f007220 */ /* 0x000fe20000400000 */
[----:B------:R-:W-:Y:S01]  /*2000*/  IMAD.WIDE R46, R49, 0x4, R46 ;  /* 0x00000004312e7825 */ /* 0x000fe200078e022e */
[----:B------:R-:W-:-:S03]  /*2010*/  CS2R R94, SRZ ;  /* 0x00000000005e7805 */ /* 0x000fc6000001ff00 */
[----:B------:R-:W-:Y:S02]  /*2020*/  IMAD.MOV.U32 R78, RZ, RZ, RZ ;  /* 0x000000ffff4e7224 */ /* 0x000fe400078e00ff */
[----:B------:R-:W-:Y:S01]  /*2030*/  IMAD.MOV.U32 R49, RZ, RZ, RZ ;  /* 0x000000ffff317224 */ /* 0x000fe200078e00ff */
[----:B------:R-:W4:Y:S04]  /*2040*/  @P1 LDG.E.EL R95, desc[UR4][R46.64+-0x180] ;  /* 0xfffe80042e5f1981 */ /* 0x000f28000c2e1900 */
[----:B------:R-:W4:Y:S04]  /*2050*/  @P1 LDG.E.EL R78, desc[UR4][R46.64+-0x180] ;  /* 0xfffe80042e4e1981 */ /* 0x000f28000c2e1900 */
[----:B------:R-:W4:Y:S04]  /*2060*/  @P1 LDG.E.EL R49, desc[UR4][R46.64+-0x180] ;  /* 0xfffe80042e311981 */ /* 0x000f28000c2e1900 */
[----:B------:R1:W4:Y:S01]  /*2070*/  @P1 LDG.E.EL R94, desc[UR4][R46.64+-0x180] ;  /* 0xfffe80042e5e1981 */ /* 0x000322000c2e1900 */
[----:B------:R-:W0:Y:S01]  /*2080*/  MUFU.RCP R5, R5 ;  /* 0x0000000500057308 */ /* 0x000e220000001000 */
[----:B------:R-:W-:Y:S01]  /*2090*/  FADD R57, R6, -R57 ;  /* 0x8000003906397221 */ /* 0x000fe20000000000 */
[----:B------:R-:W-:Y:S01]  /*20a0*/  @!P2 FMUL R9, R9, 16777216 ;  /* 0x4b8000000909a820 */ /* 0x000fe20000400000 */
[----:B------:R-:W-:-:S05]  /*20b0*/  FADD R75, R8, -R75 ;  /* 0x8000004b084b7221 */ /* 0x000fca0000000000 */
[----:B------:R0:W1:Y:S01]  /*20c0*/  MUFU.RCP R6, R51 ;  /* 0x0000003300067308 */ /* 0x0000620000001000 */
[----:B------:R-:W-:Y:S01]  /*20d0*/  FADD R67, R80, -R67 ;  /* 0x8000004350437221 */ /* 0x000fe20000000000 */
[----:B------:R-:W-:-:S06]  /*20e0*/  SEL R52, R52, RZ, P3 ;  /* 0x000000ff34347207 */ /* 0x000fcc0001800000 */
[----:B------:R-:W1:Y:S01]  /*20f0*/  MUFU.RCP R8, R9 ;  /* 0x0000000900087308 */ /* 0x000e620000001000 */
[----:B0-----:R-:W-:Y:S01]  /*2100*/  FMUL R51, R5, R4 ;  /* 0x0000000405337220 */ /* 0x001fe20000400000 */
[----:B------:R-:W-:Y:S01]  /*2110*/  FMUL R86, R86, R57 ;  /* 0x0000003956567220 */ /* 0x000fe20000400000 */
[----:B------:R-:W-:Y:S01]  /*2120*/  FADD R77, R77, -R64 ;  /* 0x800000404d4d7221 */ /* 0x000fe20000000000 */
[----:B------:R-:W-:Y:S01]  /*2130*/  FMUL R18, R18, R67 ;  /* 0x0000004312127220 */ /* 0x000fe20000400000 */
[----:B------:R-:W-:Y:S01]  /*2140*/  @!P2 FMUL R27, R27, 16777216 ;  /* 0x4b8000001b1ba820 */ /* 0x000fe20000400000 */
[----:B------:R-:W-:Y:S02]  /*2150*/  FFMA R58, R73, R86, R58 ;  /* 0x00000056493a7223 */ /* 0x000fe4000000003a */
[----:B------:R-:W0:Y:S01]  /*2160*/  MUFU.RCP R93, R56 ;  /* 0x00000038005d7308 */ /* 0x000e220000001000 */
[----:B------:R-:W-:Y:S01]  /*2170*/  FMUL R22, R22, R77 ;  /* 0x0000004d16167220 */ /* 0x000fe20000400000 */
[----:B-----5:R-:W-:Y:S01]  /*2180*/  SEL R42, R42, RZ, P3 ;  /* 0x000000ff2a2a7207 */ /* 0x020fe20001800000 */
[----:B------:R-:W-:Y:S01]  /*2190*/  FADD R14, R14, -R55 ;  /* 0x800000370e0e7221 */ /* 0x000fe20000000000 */
[----:B-1----:R-:W-:Y:S01]  /*21a0*/  FMUL R37, R6, R37 ;  /* 0x0000002506257220 */ /* 0x002fe20000400000 */
[----:B------:R-:W-:-:S03]  /*21b0*/  ISETP.NE.AND P2, PT, R34, RZ, PT ;  /* 0x000000ff2200720c */ /* 0x000fc60003f45270 */
[----:B------:R-:W-:Y:S01]  /*21c0*/  MUFU.RCP R47, R62 ;  /* 0x0000003e002f7308 */ /* 0x000fe20000001000 */
[----:B------:R-:W-:Y:S01]  /*21d0*/  FFMA R48, R63, R18, R48 ;  /* 0x000000123f307223 */ /* 0x000fe20000000030 */
[----:B------:R-:W-:Y:S01]  /*21e0*/  FFMA R54, R59, R22, R54 ;  /* 0x000000163b367223 */ /* 0x000fe20000000036 */
[----:B------:R-:W-:Y:S01]  /*21f0*/  FMUL R85, R85, R14 ;  /* 0x0000000e55557220 */ /* 0x000fe20000400000 */
[----:B------:R-:W-:Y:S01]  /*2200*/  FMUL R27, R8, R27 ;  /* 0x0000001b081b7220 */ /* 0x000fe20000400000 */
[----:B------:R-:W-:Y:S01]  /*2210*/  FSETP.GEU.AND P4, PT, R58, RZ, PT ;  /* 0x000000ff3a00720b */ /* 0x000fe20003f8e000 */
[----:B------:R-:W-:Y:S01]  /*2220*/  FMUL R82, R82, R75 ;  /* 0x0000004b52527220 */ /* 0x000fe20000400000 */
[----:B------:R-:W-:Y:S01]  /*2230*/  FFMA R13, R70, R85, R13 ;  /* 0x00000055460d7223 */ /* 0x000fe2000000000d */
[----:B------:R-:W1:Y:S01]  /*2240*/  MUFU.RCP R60, R60 ;  /* 0x0000003c003c7308 */ /* 0x000e620000001000 */
[----:B------:R-:W-:Y:S01]  /*2250*/  FADD R84, R84, -R71 ;  /* 0x8000004754547221 */ /* 0x000fe20000000000 */
[----:B0-----:R-:W-:Y:S01]  /*2260*/  FMUL R38, R93, R38 ;  /* 0x000000265d267220 */ /* 0x001fe20000400000 */
[----:B------:R-:W-:-:S02]  /*2270*/  FFMA R26, R69, R82, R26 ;  /* 0x00000052451a7223 */ /* 0x000fc4000000001a */
[----:B------:R-:W-:-:S04]  /*2280*/  FMUL R81, R81, R84 ;  /* 0x0000005451517220 */ /* 0x000fc80000400000 */
[----:B------:R-:W-:Y:S01]  /*2290*/  FFMA R25, R66, R81, R25 ;  /* 0x0000005142197223 */ /* 0x000fe20000000019 */
[----:B------:R-:W-:Y:S01]  /*22a0*/  FADD R68, R83, -R68 ;  /* 0x8000004453447221 */ /* 0x000fe20000000000 */
[----:B------:R-:W-:Y:S01]  /*22b0*/  FADD R79, R79, -R50 ;  /* 0x800000324f4f7221 */ /* 0x000fe20000000000 */
[----:B-1----:R-:W-:Y:S02]  /*22c0*/  FMUL R35, R60, R35 ;  /* 0x000000233c237220 */ /* 0x002fe40000400000 */
[----:B------:R-:W-:Y:S01]  /*22d0*/  FMUL R68, R87, R68 ;  /* 0x0000004457447220 */ /* 0x000fe20000400000 */
[----:B------:R-:W-:Y:S01]  /*22e0*/  FMUL R76, R76, R79 ;  /* 0x0000004f4c4c7220 */ /* 0x000fe20000400000 */
[----:B------:R-:W-:Y:S02]  /*22f0*/  ISETP.NE.AND P6, PT, R53, RZ, PT ;  /* 0x000000ff3500720c */ /* 0x000fe40003fc5270 */
[----:B------:R-:W-:Y:S01]  /*2300*/  FFMA R20, R65, R68, R20 ;  /* 0x0000004441147223 */ /* 0x000fe20000000014 */
[----:B------:R-:W-:Y:S01]  /*2310*/  FFMA R2, R61, R76, R2 ;  /* 0x0000004c3d027223 */ /* 0x000fe20000000002 */
[----:B------:R-:W-:-:S02]  /*2320*/  FSETP.GEU.AND P5, PT, R48, RZ, PT ;  /* 0x000000ff3000720b */ /* 0x000fc40003fae000 */
[----:B--2---:R-:W-:Y:S02]  /*2330*/  SEL R4, R41, RZ, P1 ;  /* 0x000000ff29047207 */ /* 0x004fe40000800000 */
[----:B---3--:R-:W-:Y:S02]  /*2340*/  SEL R12, R3, RZ, P3 ;  /* 0x000000ff030c7207 */ /* 0x008fe40001800000 */
[----:B------:R-:W-:Y:S02]  /*2350*/  SEL R3, R36, RZ, P3 ;  /* 0x000000ff24037207 */ /* 0x000fe40001800000 */
[----:B------:R-:W-:-:S03]  /*2360*/  SEL R5, R24, RZ, P3 ;  /* 0x000000ff18057207 */ /* 0x000fc60001800000 */
[----:B------:R-:W-:Y:S01]  /*2370*/  FADD R3, R3, -R12 ;  /* 0x8000000c03037221 */ /* 0x000fe20000000000 */
[----:B------:R-:W-:-:S03]  /*2380*/  SEL R6, R39, RZ, P3 ;  /* 0x000000ff27067207 */ /* 0x000fc60001800000 */
[----:B------:R-:W-:Y:S01]  /*2390*/  FMUL R72, R72, R3 ;  /* 0x0000000348487220 */ /* 0x000fe20000400000 */
[----:B------:R-:W-:Y:S01]  /*23a0*/  FADD R3, R52, -R5 ;  /* 0x8000000534037221 */ /* 0x000fe20000000000 */
[----:B------:R-:W-:Y:S02]  /*23b0*/  SEL R9, R32, RZ, P3 ;  /* 0x000000ff20097207 */ /* 0x000fe40001800000 */
[----:B------:R-:W-:Y:S01]  /*23c0*/  SEL R17, R17, RZ, P1 ;  /* 0x000000ff11117207 */ /* 0x000fe20000800000 */
[----:B------:R-:W-:Y:S02]  /*23d0*/  FMUL R18, R0, R3 ;  /* 0x0000000300127220 */ /* 0x000fe40000400000 */
[----:B------:R-:W-:Y:S02]  /*23e0*/  FADD R3, R42, -R9 ;  /* 0x800000092a037221 */ /* 0x000fe40000000000 */
[----:B------:R-:W0:Y:S01]  /*23f0*/  LDC.64 R8, c[0x0][0x260] ;  /* 0x00009800ff087b82 */ /* 0x000e220000000a00 */
[----:B------:R-:W-:Y:S01]  /*2400*/  FADD R4, R4, -R17 ;  /* 0x8000001104047221 */ /* 0x000fe20000000000 */
[----:B------:R-:W-:-:S03]  /*2410*/  SEL R5, R40, RZ, P1 ;  /* 0x000000ff28057207 */ /* 0x000fc60000800000 */
[----:B------:R-:W-:Y:S01]  /*2420*/  FMUL R14, R37, R4 ;  /* 0x00000004250e7220 */ /* 0x000fe20000400000 */
[----:B------:R-:W-:Y:S02]  /*2430*/  FSEL R4, R58, RZ, P4 ;  /* 0x000000ff3a047208 */ /* 0x000fe40002000000 */
[----:B----4-:R-:W-:Y:S01]  /*2440*/  SEL R30, R30, RZ, P1 ;  /* 0x000000ff1e1e7207 */ /* 0x010fe20000800000 */
[----:B------:R-:W-:-:S04]  /*2450*/  FMUL R12, R47, R44 ;  /* 0x0000002c2f0c7220 */ /* 0x000fc80000400000 */
[----:B------:R-:W-:Y:S01]  /*2460*/  FADD R5, R5, -R30 ;  /* 0x8000001e05057221 */ /* 0x000fe20000000000 */
[----:B------:R-:W-:Y:S01]  /*2470*/  FMUL R17, R38, R3 ;  /* 0x0000000326117220 */ /* 0x000fe20000400000 */
[----:B------:R-:W-:Y:S02]  /*2480*/  SEL R19, R19, RZ, P3 ;  /* 0x000000ff13137207 */ /* 0x000fe40001800000 */
[----:B------:R-:W-:Y:S02]  /*2490*/  SEL R7, R7, RZ, P3 ;  /* 0x000000ff07077207 */ /* 0x000fe40001800000 */
[----:B------:R-:W-:Y:S02]  /*24a0*/  SEL R31, R31, RZ, P3 ;  /* 0x000000ff1f1f7207 */ /* 0x000fe40001800000 */
[----:B------:R-:W-:Y:S01]  /*24b0*/  SEL R28, R28, RZ, P3 ;  /* 0x000000ff1c1c7207 */ /* 0x000fe20001800000 */
[----:B------:R-:W-:Y:S01]  /*24c0*/  FMUL R12, R12, R5 ;  /* 0x000000050c0c7220 */ /* 0x000fe20000400000 */
[----:B------:R-:W-:-:S02]  /*24d0*/  SEL R29, R29, RZ, P1 ;  /* 0x000000ff1d1d7207 */ /* 0x000fc40000800000 */
[----:B------:R-:W-:Y:S02]  /*24e0*/  SEL R15, R15, RZ, P1 ;  /* 0x000000ff0f0f7207 */ /* 0x000fe40000800000 */
[----:B------:R-:W-:Y:S01]  /*24f0*/  SEL R16, R16, RZ, P1 ;  /* 0x000000ff10107207 */ /* 0x000fe20000800000 */
[----:B0-----:R-:W-:Y:S01]  /*2500*/  IMAD.WIDE R8, R45, 0x4, R8 ;  /* 0x000000042d087825 */ /* 0x001fe200078e0208 */
[----:B------:R-:W-:Y:S02]  /*2510*/  SEL R89, R89, RZ, P1 ;  /* 0x000000ff59597207 */ /* 0x000fe40000800000 */
[----:B------:R-:W-:Y:S02]  /*2520*/  SEL R90, R90, RZ, P1 ;  /* 0x000000ff5a5a7207 */ /* 0x000fe40000800000 */
[----:B------:R-:W-:Y:S02]  /*2530*/  SEL R91, R91, RZ, P1 ;  /* 0x000000ff5b5b7207 */ /* 0x000fe40000800000 */
[----:B------:R-:W-:-:S02]  /*2540*/  SEL R23, R23, RZ, P3 ;  /* 0x000000ff17177207 */ /* 0x000fc40001800000 */
[----:B------:R-:W-:-:S03]  /*2550*/  SEL R74, R74, RZ, P3 ;  /* 0x000000ff4a4a7207 */ /* 0x000fc60001800000 */
[----:B------:R-:W-:Y:S02]  /*2560*/  FADD R0, R23, -R6 ;  /* 0x8000000617007221 */ /* 0x000fe40000000000 */
[----:B------:R-:W-:Y:S01]  /*2570*/  FFMA R72, R19, R72, R74 ;  /* 0x0000004813487223 */ /* 0x000fe2000000004a */
[----:B------:R-:W-:Y:S01]  /*2580*/  SEL R22, R33, RZ, P3 ;  /* 0x000000ff21167207 */ /* 0x000fe20001800000 */
[----:B------:R-:W-:Y:S01]  /*2590*/  FMUL R6, R51, R0 ;  /* 0x0000000033067220 */ /* 0x000fe20000400000 */
[----:B------:R-:W-:Y:S02]  /*25a0*/  SEL R24, R21, RZ, P3 ;  /* 0x000000ff15187207 */ /* 0x000fe40001800000 */
[C---:B------:R-:W-:Y:S01]  /*25b0*/  FSETP.GEU.AND P4, PT, R72.reuse, RZ, PT ;  /* 0x000000ff4800720b */ /* 0x040fe20003f8e000 */
[----:B------:R-:W-:Y:S01]  /*25c0*/  FFMA R18, R7, R18, R22 ;  /* 0x0000001207127223 */ /* 0x000fe20000000016 */
[----:B------:R-:W-:Y:S01]  /*25d0*/  SEL R43, R43, RZ, P3 ;  /* 0x000000ff2b2b7207 */ /* 0x000fe20001800000 */
[----:B------:R-:W-:Y:S01]  /*25e0*/  FFMA R7, R31, R6, R24 ;  /* 0x000000061f077223 */ /* 0x000fe20000000018 */
[----:B------:R-:W-:-:S02]  /*25f0*/  @P2 FSEL R4, R72, RZ, P4 ;  /* 0x000000ff48042208 */ /* 0x000fc40002000000 */
[C---:B------:R-:W-:Y:S02]  /*2600*/  FSETP.GEU.AND P3, PT, R13.reuse, RZ, PT ;  /* 0x000000ff0d00720b */ /* 0x040fe40003f6e000 */
[----:B------:R-:W-:Y:S02]  /*2610*/  FSETP.GEU.AND P4, PT, R18, RZ, PT ;  /* 0x000000ff1200720b */ /* 0x000fe40003f8e000 */
[----:B------:R-:W-:Y:S02]  /*2620*/  FSEL R5, R13, RZ, P3 ;  /* 0x000000ff0d057208 */ /* 0x000fe40001800000 */
[----:B------:R-:W-:Y:S02]  /*2630*/  FSETP.GEU.AND P3, PT, R26, RZ, PT ;  /* 0x000000ff1a00720b */ /* 0x000fe40003f6e000 */
[----:B------:R-:W-:Y:S01]  /*2640*/  @P2 FSEL R5, R18, RZ, P4 ;  /* 0x000000ff12052208 */ /* 0x000fe20002000000 */
[----:B------:R-:W-:Y:S01]  /*2650*/  FFMA R17, R28, R17, R43 ;  /* 0x000000111c117223 */ /* 0x000fe2000000002b */
[----:B------:R-:W-:-:S02]  /*2660*/  SEL R0, R11, RZ, P1 ;  /* 0x000000ff0b007207 */ /* 0x000fc40000800000 */
[C---:B------:R-:W-:Y:S02]  /*2670*/  FSETP.GEU.AND P4, PT, R7.reuse, RZ, PT ;  /* 0x000000ff0700720b */ /* 0x040fe40003f8e000 */
[----:B------:R-:W-:Y:S01]  /*2680*/  FSEL R6, R26, RZ, P3 ;  /* 0x000000ff1a067208 */ /* 0x000fe20001800000 */
[----:B------:R-:W-:Y:S01]  /*2690*/  FADD R0, R0, -R29 ;  /* 0x8000001d00007221 */ /* 0x000fe20000000000 */
[----:B------:R-:W-:Y:S02]  /*26a0*/  @P2 FSEL R6, R7, RZ, P4 ;  /* 0x000000ff07062208 */ /* 0x000fe40002000000 */
[----:B------:R-:W-:Y:S02]  /*26b0*/  FSETP.GEU.AND P4, PT, R25, RZ, PT ;  /* 0x000000ff1900720b */ /* 0x000fe40003f8e000 */
[----:B------:R-:W-:Y:S01]  /*26c0*/  FSETP.GEU.AND P3, PT, R17, RZ, PT ;  /* 0x000000ff1100720b */ /* 0x000fe20003f6e000 */
[----:B------:R-:W-:Y:S01]  /*26d0*/  FMUL R11, R35, R0 ;  /* 0x00000000230b7220 */ /* 0x000fe20000400000 */
[----:B------:R-:W-:Y:S01]  /*26e0*/  FSEL R7, R25, RZ, P4 ;  /* 0x000000ff19077208 */ /* 0x000fe20002000000 */
[----:B------:R-:W-:Y:S01]  /*26f0*/  FADD R0, R16, -R15 ;  /* 0x8000000f10007221 */ /* 0x000fe20000000000 */
[----:B------:R-:W-:-:S02]  /*2700*/  @P2 FSEL R7, R17, RZ, P3 ;  /* 0x000000ff11072208 */ /* 0x000fc40001800000 */
[----:B------:R-:W-:Y:S01]  /*2710*/  SEL R13, R88, RZ, P1 ;  /* 0x000000ff580d7207 */ /* 0x000fe20000800000 */
[----:B------:R-:W-:Y:S01]  /*2720*/  FMUL R3, R27, R0 ;  /* 0x000000001b037220 */ /* 0x000fe20000400000 */
[----:B------:R-:W-:Y:S01]  /*2730*/  SEL R0, R95, RZ, P1 ;  /* 0x000000ff5f007207 */ /* 0x000fe20000800000 */
[----:B------:R0:W-:Y:S01]  /*2740*/  @!P0 STG.E.128 desc[UR4][R8.64], R4 ;  /* 0x0000000408008986 */ /* 0x0001e2000c101d04 */
[----:B------:R-:W-:Y:S02]  /*2750*/  SEL R78, R78, RZ, P1 ;  /* 0x000000ff4e4e7207 */ /* 0x000fe40000800000 */
[----:B------:R-:W-:Y:S02]  /*2760*/  SEL R49, R49, RZ, P1 ;  /* 0x000000ff31317207 */ /* 0x000fe40000800000 */
[----:B------:R-:W-:Y:S02]  /*2770*/  SEL R94, R94, RZ, P1 ;  /* 0x000000ff5e5e7207 */ /* 0x000fe40000800000 */
[----:B------:R-:W-:Y:S01]  /*2780*/  ISETP.NE.AND P0, PT, R10, RZ, PT ;  /* 0x000000ff0a00720c */ /* 0x000fe20003f05270 */
[----:B------:R-:W-:Y:S01]  /*2790*/  FFMA R14, R13, R14, R0 ;  /* 0x0000000e0d0e7223 */ /* 0x000fe20000000000 */
[----:B------:R-:W-:Y:S01]  /*27a0*/  FSETP.GEU.AND P1, PT, R20, RZ, PT ;  /* 0x000000ff1400720b */ /* 0x000fe20003f2e000 */
[----:B------:R-:W-:Y:S01]  /*27b0*/  FFMA R12, R89, R12, R78 ;  /* 0x0000000c590c7223 */ /* 0x000fe2000000004e */
[----:B------:R-:W-:Y:S01]  /*27c0*/  FFMA R11, R90, R11, R49 ;  /* 0x0000000b5a0b7223 */ /* 0x000fe20000000031 */
[----:B------:R-:W-:Y:S01]  /*27d0*/  FFMA R3, R91, R3, R94 ;  /* 0x000000035b037223 */ /* 0x000fe2000000005e */
[----:B------:R-:W-:-:S02]  /*27e0*/  FSETP.GEU.AND P4, PT, R2, RZ, PT ;  /* 0x000000ff0200720b */ /* 0x000fc40003f8e000 */
[----:B------:R-:W-:Y:S02]  /*27f0*/  FSEL R20, R20, RZ, P1 ;  /* 0x000000ff14147208 */ /* 0x000fe40000800000 */
[----:B------:R-:W-:Y:S02]  /*2800*/  FSEL R21, R48, RZ, P5 ;  /* 0x000000ff30157208 */ /* 0x000fe40002800000 */
[----:B------:R-:W-:Y:S02]  /*2810*/  FSETP.GEU.AND P1, PT, R54, RZ, PT ;  /* 0x000000ff3600720b */ /* 0x000fe40003f2e000 */
[----:B------:R-:W-:Y:S02]  /*2820*/  FSEL R22, R2, RZ, P4 ;  /* 0x000000ff02167208 */ /* 0x000fe40002000000 */
[----:B------:R-:W-:Y:S02]  /*2830*/  FSETP.GEU.AND P3, PT, R14, RZ, PT ;  /* 0x000000ff0e00720b */ /* 0x000fe40003f6e000 */
[----:B------:R-:W-:-:S02]  /*2840*/  FSETP.GEU.AND P2, PT, R12, RZ, PT ;  /* 0x000000ff0c00720b */ /* 0x000fc40003f4e000 */
[----:B------:R-:W-:Y:S02]  /*2850*/  FSETP.GEU.AND P5, PT, R11, RZ, PT ;  /* 0x000000ff0b00720b */ /* 0x000fe40003fae000 */
[----:B------:R-:W-:Y:S02]  /*2860*/  FSETP.GEU.AND P4, PT, R3, RZ, PT ;  /* 0x000000ff0300720b */ /* 0x000fe40003f8e000 */
[----:B------:R-:W-:Y:S02]  /*2870*/  FSEL R23, R54, RZ, P1 ;  /* 0x000000ff36177208 */ /* 0x000fe40000800000 */
[----:B------:R-:W-:Y:S02]  /*2880*/  @P0 FSEL R20, R14, RZ, P3 ;  /* 0x000000ff0e140208 */ /* 0x000fe40001800000 */
[----:B------:R-:W-:Y:S02]  /*2890*/  @P0 FSEL R21, R12, RZ, P2 ;  /* 0x000000ff0c150208 */ /* 0x000fe40001000000 */
[----:B------:R-:W-:-:S02]  /*28a0*/  @P0 FSEL R22, R11, RZ, P5 ;  /* 0x000000ff0b160208 */ /* 0x000fc40002800000 */
[----:B------:R-:W-:Y:S01]  /*28b0*/  @P0 FSEL R23, R3, RZ, P4 ;  /* 0x000000ff03170208 */ /* 0x000fe20002000000 */
[----:B0-----:R-:W-:Y:S06]  /*28c0*/  @P6 EXIT ;  /* 0x000000000000694d */ /* 0x001fec0003800000 */
[----:B------:R-:W-:Y:S01]  /*28d0*/  STG.E.128 desc[UR4][R8.64+0x800], R20 ;  /* 0x0008001408007986 */ /* 0x000fe2000c101d04 */
[----:B------:R-:W-:Y:S05]  /*28e0*/  EXIT ;  /* 0x000000000000794d */ /* 0x000fea0003800000 */
.L_x_0:
[----:B------:R-:W-:-:S00]  /*28f0*/  BRA `(.L_x_0) ;  /* 0xfffffffc00fc7947 */ /* 0x000fc0000383ffff */
[----:B------:R-:W-:-:S00]  /*2900*/  NOP ;  /* 0x0000000000007918 */ /* 0x000fc00000000000 */
[----:B------:R-:W-:-:S00]  /*2910*/  NOP ;  /* 0x0000000000007918 */ /* 0x000fc00000000000 */
[----:B------:R-:W-:-:S00]  /*2920*/  NOP ;  /* 0x0000000000007918 */ /* 0x000fc00000000000 */
[----:B------:R-:W-:-:S00]  /*2930*/  NOP ;  /* 0x0000000000007918 */ /* 0x000fc00000000000 */
[----:B------:R-:W-:-:S00]  /*2940*/  NOP ;  /* 0x0000000000007918 */ /* 0x000fc00000000000 */
[----:B------:R-:W-:-:S00]  /*2950*/  NOP ;  /* 0x0000000000007918 */ /* 0x000fc00000000000 */
[----:B------:R-:W-:-:S00]  /*2960*/  NOP ;  /* 0x0000000000007918 */ /* 0x000fc00000000000 */
[----:B------:R-:W-:-:S00]  /*2970*/  NOP ;  /* 0x0000000000007918 */ /* 0x000fc00000000000 */
.L_x_1:


//--------------------- .nv.global.init           --------------------------
	.section	.nv.global.init,"aw",@progbits
.nv.global.init:
	.type		_$_str,@object
	.size		_$_str,(_$_str_$_2 - _$_str)
_$_str:
        /*0000*/ 	.byte	0x5f, 0x5f, 0x43, 0x55, 0x44, 0x41, 0x5f, 0x46, 0x54, 0x5a, 0x00
	.type		_$_str_$_2,@object
	.size		_$_str_$_2,(.L_1 - _$_str_$_2)
_$_str_$_2:
        /*000b*/ 	.byte	0x5f, 0x5f, 0x43, 0x55, 0x44, 0x41, 0x5f, 0x50, 0x52, 0x45, 0x43, 0x5f, 0x53, 0x51, 0x52, 0x54
        /*001b*/ 	.byte	0x00
.L_1:


//--------------------- .nv.constant0.triton_poi_fused_cat_4 --------------------------
	.section	.nv.constant0.triton_poi_fused_cat_4,"a",@progbits
	.sectionflags	@""
	.align	4
.nv.constant0.triton_poi_fused_cat_4:
	.zero		620
